	.version 1.4
	.target sm_13
	// compiled with /usr/local/cuda-5.0/open64/lib//be
	// nvopencc 4.1 built on 2012-09-21

	//-----------------------------------------------------------
	// Compiling kLangevinUpdate.compute_13.cpp3.i (/tmp/ccBI#.VE9ajL)
	//-----------------------------------------------------------

	//-----------------------------------------------------------
	// Options:
	//-----------------------------------------------------------
	//  Target:ptx, ISA:sm_13, Endian:little, Pointer Size:64
	//  -O3	(Optimization level)
	//  -g0	(Debug level)
	//  -m2	(Report advisories)
	//-----------------------------------------------------------

	.file	1	"<command-line>"
	.file	2	"kLangevinUpdate.compute_13.cudafe2.gpu"
	.file	3	"/home/saifmulla/openmm/OpenMM/platforms/cuda/./src/kernels//cudatypes.h"
	.file	4	"/home/saifmulla/openmm/OpenMM/platforms/cuda/./src/kernels//kLangevinUpdate.cu"
	.file	5	"/usr/lib/gcc/x86_64-redhat-linux/4.4.7/include/stddef.h"
	.file	6	"/usr/local/cuda-5.0/include/crt/device_runtime.h"
	.file	7	"/usr/local/cuda-5.0/include/host_defines.h"
	.file	8	"/usr/local/cuda-5.0/include/builtin_types.h"
	.file	9	"/usr/local/cuda-5.0/include/device_types.h"
	.file	10	"/usr/local/cuda-5.0/include/driver_types.h"
	.file	11	"/usr/local/cuda-5.0/include/surface_types.h"
	.file	12	"/usr/local/cuda-5.0/include/texture_types.h"
	.file	13	"/usr/local/cuda-5.0/include/vector_types.h"
	.file	14	"/usr/local/cuda-5.0/include/device_launch_parameters.h"
	.file	15	"/usr/local/cuda-5.0/include/crt/storage_class.h"
	.file	16	"/usr/local/cuda-5.0/include/cuComplex.h"
	.file	17	"/usr/local/cuda-5.0/include/cufft.h"
	.file	18	"/home/saifmulla/openmm/OpenMM/platforms/cuda/./src/kernels//kLangevinUpdate.h"
	.file	19	"/usr/local/cuda-5.0/include/common_functions.h"
	.file	20	"/usr/local/cuda-5.0/include/math_functions.h"
	.file	21	"/usr/local/cuda-5.0/include/math_constants.h"
	.file	22	"/usr/local/cuda-5.0/include/device_functions.h"
	.file	23	"/usr/local/cuda-5.0/include/sm_11_atomic_functions.h"
	.file	24	"/usr/local/cuda-5.0/include/sm_12_atomic_functions.h"
	.file	25	"/usr/local/cuda-5.0/include/sm_13_double_functions.h"
	.file	26	"/usr/local/cuda-5.0/include/sm_20_atomic_functions.h"
	.file	27	"/usr/local/cuda-5.0/include/sm_35_atomic_functions.h"
	.file	28	"/usr/local/cuda-5.0/include/sm_20_intrinsics.h"
	.file	29	"/usr/local/cuda-5.0/include/sm_30_intrinsics.h"
	.file	30	"/usr/local/cuda-5.0/include/sm_35_intrinsics.h"
	.file	31	"/usr/local/cuda-5.0/include/surface_functions.h"
	.file	32	"/usr/local/cuda-5.0/include/texture_fetch_functions.h"
	.file	33	"/usr/local/cuda-5.0/include/texture_indirect_functions.h"
	.file	34	"/usr/local/cuda-5.0/include/surface_indirect_functions.h"
	.file	35	"/usr/local/cuda-5.0/include/math_functions_dbl_ptx3.h"

	.const .align 8 .b8 cSim[1224];

	.entry _Z27kLangevinUpdatePart1_kernelv
	.maxntid 384,1,1
	.maxnctapersm 1
	{
	.reg .u32 %r<13>;
	.reg .u64 %rd<23>;
	.reg .f32 %f<31>;
	.reg .pred %p<4>;
	.loc	18	46	0
$LDWbegin__Z27kLangevinUpdatePart1_kernelv:
	.loc	18	50	0
	cvt.u32.u16 	%r1, %ctaid.x;
	ld.const.u64 	%rd1, [cSim+1200];
	cvt.u64.u32 	%rd2, %r1;
	mul.wide.u32 	%rd3, %r1, 4;
	add.u64 	%rd4, %rd1, %rd3;
	ld.global.s32 	%r2, [%rd4+0];
	.loc	18	51	0
	ld.const.u64 	%rd5, [cSim+136];
	ld.global.f32 	%f1, [%rd5+0];
	.loc	18	52	0
	ld.global.f32 	%f2, [%rd5+4];
	.loc	18	53	0
	ld.global.f32 	%f3, [%rd5+8];
	cvt.u32.u16 	%r3, %ntid.x;
	mul.lo.u32 	%r4, %r3, %r1;
	cvt.u32.u16 	%r5, %tid.x;
	add.u32 	%r6, %r5, %r4;
	mov.s32 	%r7, %r6;
	ld.const.u32 	%r8, [cSim+0];
	setp.ge.u32 	%p1, %r6, %r8;
	@%p1 bra 	$Lt_0_1282;
	add.u32 	%r9, %r6, %r2;
	cvt.u32.u16 	%r10, %nctaid.x;
	mul.lo.u32 	%r11, %r10, %r3;
	cvt.u64.u32 	%rd6, %r6;
	mul.wide.u32 	%rd7, %r6, 16;
	cvt.s64.u32 	%rd8, %r11;
	ld.const.u64 	%rd9, [cSim+1112];
	add.u64 	%rd10, %rd7, %rd9;
	mul.wide.u32 	%rd11, %r11, 16;
	ld.const.u64 	%rd12, [cSim+1120];
	add.u64 	%rd13, %rd7, %rd12;
	ld.const.u64 	%rd14, [cSim+1088];
	add.u64 	%rd15, %rd7, %rd14;
	ld.const.u64 	%rd16, [cSim+1104];
	add.u64 	%rd17, %rd7, %rd16;
	ld.const.u64 	%rd18, [cSim+1176];
$Lt_0_1794:
 //<loop> Loop body line 53, nesting depth: 1, estimated iterations: unknown
	ld.global.v4.f32 	{%f4,%f5,%f6,%f7}, [%rd10+0];
	.loc	18	99	0
	mul.f32 	%f8, %f2, %f7;
	sqrt.approx.f32 	%f9, %f7;
	mul.f32 	%f10, %f9, %f3;
	cvt.u64.u32 	%rd19, %r9;
	mul.wide.u32 	%rd20, %r9, 16;
	add.u64 	%rd21, %rd18, %rd20;
	ld.global.v4.f32 	{%f11,%f12,%f13,_}, [%rd13+0];
	mul.f32 	%f14, %f11, %f8;
	mad.f32 	%f15, %f1, %f4, %f14;
	ld.global.v4.f32 	{%f16,%f17,%f18,_}, [%rd21+0];
	mad.f32 	%f19, %f16, %f10, %f15;
	.loc	18	100	0
	mul.f32 	%f20, %f12, %f8;
	mad.f32 	%f21, %f1, %f5, %f20;
	mad.f32 	%f22, %f17, %f10, %f21;
	.loc	18	101	0
	mul.f32 	%f23, %f13, %f8;
	mad.f32 	%f24, %f1, %f6, %f23;
	mad.f32 	%f25, %f18, %f10, %f24;
	ld.global.v4.f32 	{%f26,%f27,%f28,%f29}, [%rd15+0];
	st.global.v4.f32 	[%rd17+0], {%f26,%f27,%f28,%f29};
	st.global.v4.f32 	[%rd10+0], {%f19,%f22,%f25,%f7};
	.loc	18	108	0
	add.u32 	%r7, %r11, %r7;
	add.u32 	%r9, %r9, %r11;
	add.u64 	%rd17, %rd17, %rd11;
	add.u64 	%rd15, %rd15, %rd11;
	add.u64 	%rd13, %rd13, %rd11;
	add.u64 	%rd10, %rd10, %rd11;
	setp.lt.u32 	%p2, %r7, %r8;
	@%p2 bra 	$Lt_0_1794;
$Lt_0_1282:
	.loc	18	111	0
	exit;
$LDWend__Z27kLangevinUpdatePart1_kernelv:
	} // _Z27kLangevinUpdatePart1_kernelv

	.entry _Z27kLangevinUpdatePart2_kernelv
	.maxntid 384,1,1
	.maxnctapersm 1
	{
	.reg .u32 %r<18>;
	.reg .u64 %rd<17>;
	.reg .f32 %f<10>;
	.reg .pred %p<7>;
	.shared .f32 __cuda_local_var_39170_35_non_const_dt;
	.loc	18	124	0
$LDWbegin__Z27kLangevinUpdatePart2_kernelv:
	.loc	18	127	0
	cvt.u32.u16 	%r1, %ntid.x;
	cvt.u32.u16 	%r2, %ctaid.x;
	mul.lo.u32 	%r3, %r1, %r2;
	cvt.u32.u16 	%r4, %tid.x;
	add.u32 	%r5, %r3, %r4;
	mov.s32 	%r6, %r5;
	.loc	18	128	0
	ld.const.u64 	%rd1, [cSim+1200];
	cvt.u64.u32 	%rd2, %r2;
	mul.wide.u32 	%rd3, %r2, 4;
	add.u64 	%rd4, %rd1, %rd3;
	ld.global.s32 	%r7, [%rd4+0];
	mov.u32 	%r8, 0;
	setp.eq.u32 	%p1, %r4, %r8;
	@!%p1 bra 	$Lt_1_4354;
	.loc	18	132	0
	ld.const.u64 	%rd5, [cSim+128];
	ld.global.f32 	%f1, [%rd5+4];
	st.shared.f32 	[__cuda_local_var_39170_35_non_const_dt], %f1;
	mov.u32 	%r9, 0;
	setp.ne.u32 	%p2, %r5, %r9;
	@%p2 bra 	$Lt_1_4866;
	.loc	18	134	0
	st.global.f32 	[%rd5+0], %f1;
$Lt_1_4866:
$Lt_1_4354:
	.loc	18	136	0
	bar.sync 	0;
	ld.const.u32 	%r10, [cSim+0];
	setp.ge.u32 	%p3, %r5, %r10;
	@%p3 bra 	$Lt_1_5378;
	cvt.u32.u16 	%r11, %nctaid.x;
	mul.lo.u32 	%r12, %r11, %r1;
	cvt.u64.u32 	%rd6, %r5;
	mul.wide.u32 	%rd7, %r5, 16;
	cvt.s64.u32 	%rd8, %r12;
	ld.const.u64 	%rd9, [cSim+1112];
	add.u64 	%rd10, %rd7, %rd9;
	mul.wide.u32 	%rd11, %r12, 16;
	ld.const.u64 	%rd12, [cSim+1088];
	add.u64 	%rd13, %rd7, %rd12;
	ld.const.u64 	%rd14, [cSim+1096];
	add.u64 	%rd15, %rd7, %rd14;
	ld.shared.f32 	%f1, [__cuda_local_var_39170_35_non_const_dt];
$Lt_1_5890:
 //<loop> Loop body line 136, nesting depth: 1, estimated iterations: unknown
	ld.global.v4.f32 	{%f2,%f3,%f4,_}, [%rd10+0];
	.loc	18	153	0
	ld.global.f32 	%f5, [%rd13+12];
	.loc	18	136	0
	ld.shared.f32 	%f1, [__cuda_local_var_39170_35_non_const_dt];
	.loc	18	155	0
	mul.f32 	%f6, %f2, %f1;
	mul.f32 	%f7, %f3, %f1;
	mul.f32 	%f8, %f4, %f1;
	st.global.v4.f32 	[%rd15+0], {%f6,%f7,%f8,%f5};
	.loc	18	156	0
	add.u32 	%r6, %r12, %r6;
	add.u64 	%rd15, %rd15, %rd11;
	add.u64 	%rd13, %rd13, %rd11;
	add.u64 	%rd10, %rd10, %rd11;
	setp.lt.u32 	%p4, %r6, %r10;
	@%p4 bra 	$Lt_1_5890;
$Lt_1_5378:
	@!%p1 bra 	$Lt_1_6402;
	.loc	18	162	0
	ld.const.u32 	%r13, [cSim+4];
	add.u32 	%r7, %r13, %r7;
	ld.const.u32 	%r14, [cSim+1208];
	.loc	18	165	0
	sub.u32 	%r15, %r7, %r14;
	setp.gt.u32 	%p5, %r7, %r14;
	selp.u32 	%r16, %r15, %r7, %p5;
	st.global.s32 	[%rd4+0], %r16;
$Lt_1_6402:
	.loc	18	201	0
	exit;
$LDWend__Z27kLangevinUpdatePart2_kernelv:
	} // _Z27kLangevinUpdatePart2_kernelv
	.extern	.shared .align 4 .b8 sCM[];

	.entry _Z29kLangevinUpdatePart1CM_kernelv
	.maxntid 384,1,1
	.maxnctapersm 1
	{
	.reg .u32 %r<27>;
	.reg .u64 %rd<35>;
	.reg .f32 %f<52>;
	.reg .pred %p<9>;
	.loc	18	44	0
$LDWbegin__Z29kLangevinUpdatePart1CM_kernelv:
	.loc	18	49	0
	cvt.u32.u16 	%r1, %ntid.x;
	cvt.u32.u16 	%r2, %ctaid.x;
	mul.lo.u32 	%r3, %r1, %r2;
	cvt.u32.u16 	%r4, %tid.x;
	add.u32 	%r5, %r3, %r4;
	mov.s32 	%r6, %r5;
	.loc	18	50	0
	ld.const.u64 	%rd1, [cSim+1200];
	cvt.u64.u32 	%rd2, %r2;
	mul.wide.u32 	%rd3, %r2, 4;
	add.u64 	%rd4, %rd1, %rd3;
	ld.global.s32 	%r7, [%rd4+0];
	.loc	18	51	0
	ld.const.u64 	%rd5, [cSim+136];
	ld.global.f32 	%f1, [%rd5+0];
	.loc	18	52	0
	ld.global.f32 	%f2, [%rd5+4];
	.loc	18	53	0
	ld.global.f32 	%f3, [%rd5+8];
	.loc	18	61	0
	mov.s32 	%r8, %r4;
	cvt.u64.u32 	%rd6, %r4;
	cvt.u32.u16 	%r9, %nctaid.x;
	setp.le.u32 	%p1, %r9, %r4;
	@%p1 bra 	$Lt_2_7938;
	cvt.s64.u32 	%rd7, %r1;
	mul.wide.u32 	%rd8, %r1, 16;
	ld.const.u64 	%rd9, [cSim+1168];
	mul.lo.u64 	%rd10, %rd6, 16;
	add.u64 	%rd11, %rd9, %rd10;
	mov.f32 	%f4, 0f00000000;     	// 0
	mov.f32 	%f5, 0f00000000;     	// 0
	mov.f32 	%f6, 0f00000000;     	// 0
$Lt_2_4866:
 //<loop> Loop body line 61, nesting depth: 1, estimated iterations: unknown
	ld.global.v4.f32 	{%f7,%f8,%f9,_}, [%rd11+0];
	.loc	18	65	0
	add.f32 	%f6, %f7, %f6;
	.loc	18	66	0
	add.f32 	%f5, %f8, %f5;
	.loc	18	67	0
	add.f32 	%f4, %f9, %f4;
	add.u32 	%r8, %r8, %r1;
	add.u64 	%rd11, %rd8, %rd11;
	setp.lt.u32 	%p2, %r8, %r9;
	@%p2 bra 	$Lt_2_4866;
	bra.uni 	$Lt_2_4354;
$Lt_2_7938:
	mov.f32 	%f4, 0f00000000;     	// 0
	mov.f32 	%f5, 0f00000000;     	// 0
	mov.f32 	%f6, 0f00000000;     	// 0
$Lt_2_4354:
	mov.u64 	%rd12, sCM;
	.loc	18	70	0
	mul.lo.u64 	%rd13, %rd6, 12;
	add.u64 	%rd14, %rd12, %rd13;
	st.shared.f32 	[%rd14+0], %f6;
	.loc	18	71	0
	st.shared.f32 	[%rd14+4], %f5;
	.loc	18	72	0
	st.shared.f32 	[%rd14+8], %f4;
	.loc	18	73	0
	bar.sync 	0;
	mov.u32 	%r10, 1;
	setp.le.u32 	%p3, %r1, %r10;
	@%p3 bra 	$Lt_2_5378;
	mov.u32 	%r11, 1;
	mov.u32 	%r12, 1;
$Lt_2_5890:
 //<loop> Loop body line 73, nesting depth: 1, estimated iterations: unknown
	add.u32 	%r13, %r12, %r4;
	and.b32 	%r14, %r11, %r4;
	mov.u32 	%r15, 0;
	set.eq.u32.u32 	%r16, %r14, %r15;
	neg.s32 	%r17, %r16;
	set.lt.u32.u32 	%r18, %r13, %r1;
	neg.s32 	%r19, %r18;
	and.b32 	%r20, %r17, %r19;
	mov.u32 	%r21, 0;
	setp.eq.s32 	%p4, %r20, %r21;
	@%p4 bra 	$Lt_2_6146;
	.loc	18	82	0
	cvt.u64.u32 	%rd15, %r13;
	mul.wide.u32 	%rd16, %r13, 12;
	add.u64 	%rd17, %rd12, %rd16;
	ld.shared.f32 	%f10, [%rd14+0];
	ld.shared.f32 	%f11, [%rd17+0];
	add.f32 	%f12, %f10, %f11;
	st.shared.f32 	[%rd14+0], %f12;
	.loc	18	83	0
	ld.shared.f32 	%f13, [%rd14+4];
	ld.shared.f32 	%f14, [%rd17+4];
	add.f32 	%f15, %f13, %f14;
	st.shared.f32 	[%rd14+4], %f15;
	.loc	18	84	0
	ld.shared.f32 	%f16, [%rd14+8];
	ld.shared.f32 	%f17, [%rd17+8];
	add.f32 	%f18, %f16, %f17;
	st.shared.f32 	[%rd14+8], %f18;
$Lt_2_6146:
	.loc	18	86	0
	mul.lo.u32 	%r22, %r11, 2;
	add.u32 	%r11, %r22, 1;
	.loc	18	87	0
	mul.lo.u32 	%r12, %r12, 2;
	.loc	18	88	0
	bar.sync 	0;
	setp.lt.u32 	%p5, %r12, %r1;
	@%p5 bra 	$Lt_2_5890;
$Lt_2_5378:
	ld.const.u32 	%r23, [cSim+0];
	setp.ge.u32 	%p6, %r5, %r23;
	@%p6 bra 	$Lt_2_6914;
	add.u32 	%r24, %r5, %r7;
	mul.lo.u32 	%r25, %r9, %r1;
	cvt.u64.u32 	%rd18, %r5;
	mul.wide.u32 	%rd19, %r5, 16;
	cvt.s64.u32 	%rd20, %r25;
	ld.const.u64 	%rd21, [cSim+1112];
	add.u64 	%rd22, %rd19, %rd21;
	mul.wide.u32 	%rd23, %r25, 16;
	ld.const.u64 	%rd24, [cSim+1120];
	add.u64 	%rd25, %rd19, %rd24;
	ld.const.u64 	%rd26, [cSim+1088];
	add.u64 	%rd27, %rd19, %rd26;
	ld.const.u64 	%rd28, [cSim+1104];
	add.u64 	%rd29, %rd19, %rd28;
	ld.shared.f32 	%f19, [sCM+8];
	ld.shared.f32 	%f20, [sCM+4];
	ld.shared.f32 	%f21, [sCM+0];
	ld.const.u64 	%rd30, [cSim+1176];
$Lt_2_7426:
 //<loop> Loop body line 88, nesting depth: 1, estimated iterations: unknown
	ld.global.v4.f32 	{%f22,%f23,%f24,%f25}, [%rd22+0];
	.loc	18	103	0
	mul.f32 	%f26, %f2, %f25;
	sqrt.approx.f32 	%f27, %f25;
	mul.f32 	%f28, %f27, %f3;
	cvt.u64.u32 	%rd31, %r24;
	mul.wide.u32 	%rd32, %r24, 16;
	add.u64 	%rd33, %rd30, %rd32;
	ld.global.v4.f32 	{%f29,%f30,%f31,_}, [%rd25+0];
	mul.f32 	%f32, %f29, %f26;
	mad.f32 	%f33, %f1, %f22, %f32;
	ld.global.v4.f32 	{%f34,%f35,%f36,_}, [%rd33+0];
	mad.f32 	%f37, %f34, %f28, %f33;
	.loc	18	88	0
	ld.shared.f32 	%f21, [sCM+0];
	.loc	18	103	0
	sub.f32 	%f38, %f37, %f21;
	.loc	18	104	0
	mul.f32 	%f39, %f30, %f26;
	mad.f32 	%f40, %f1, %f23, %f39;
	mad.f32 	%f41, %f35, %f28, %f40;
	.loc	18	88	0
	ld.shared.f32 	%f20, [sCM+4];
	.loc	18	104	0
	sub.f32 	%f42, %f41, %f20;
	.loc	18	105	0
	mul.f32 	%f43, %f31, %f26;
	mad.f32 	%f44, %f1, %f24, %f43;
	mad.f32 	%f45, %f36, %f28, %f44;
	.loc	18	88	0
	ld.shared.f32 	%f19, [sCM+8];
	.loc	18	105	0
	sub.f32 	%f46, %f45, %f19;
	ld.global.v4.f32 	{%f47,%f48,%f49,%f50}, [%rd27+0];
	st.global.v4.f32 	[%rd29+0], {%f47,%f48,%f49,%f50};
	st.global.v4.f32 	[%rd22+0], {%f38,%f42,%f46,%f25};
	.loc	18	109	0
	add.u32 	%r6, %r25, %r6;
	add.u32 	%r24, %r24, %r25;
	add.u64 	%rd29, %rd29, %rd23;
	add.u64 	%rd27, %rd27, %rd23;
	add.u64 	%rd25, %rd25, %rd23;
	add.u64 	%rd22, %rd22, %rd23;
	setp.lt.u32 	%p7, %r6, %r23;
	@%p7 bra 	$Lt_2_7426;
$Lt_2_6914:
	.loc	18	111	0
	exit;
$LDWend__Z29kLangevinUpdatePart1CM_kernelv:
	} // _Z29kLangevinUpdatePart1CM_kernelv

	.entry _Z29kLangevinUpdatePart2CM_kernelv
	.maxntid 384,1,1
	.maxnctapersm 1
	{
	.reg .u32 %r<31>;
	.reg .u64 %rd<27>;
	.reg .f32 %f<29>;
	.reg .pred %p<10>;
	.shared .f32 __cuda_local_var_39308_35_non_const_dt;
	.loc	18	122	0
$LDWbegin__Z29kLangevinUpdatePart2CM_kernelv:
	.loc	18	127	0
	cvt.u32.u16 	%r1, %ntid.x;
	cvt.u32.u16 	%r2, %ctaid.x;
	mul.lo.u32 	%r3, %r1, %r2;
	cvt.u32.u16 	%r4, %tid.x;
	add.u32 	%r5, %r3, %r4;
	mov.s32 	%r6, %r5;
	.loc	18	128	0
	cvt.u64.u32 	%rd1, %r2;
	ld.const.u64 	%rd2, [cSim+1200];
	mul.wide.u32 	%rd3, %r2, 4;
	add.u64 	%rd4, %rd2, %rd3;
	ld.global.s32 	%r7, [%rd4+0];
	mov.u32 	%r8, 0;
	setp.eq.u32 	%p1, %r4, %r8;
	@!%p1 bra 	$Lt_3_7682;
	.loc	18	132	0
	ld.const.u64 	%rd5, [cSim+128];
	ld.global.f32 	%f1, [%rd5+4];
	st.shared.f32 	[__cuda_local_var_39308_35_non_const_dt], %f1;
	mov.u32 	%r9, 0;
	setp.ne.u32 	%p2, %r5, %r9;
	@%p2 bra 	$Lt_3_7682;
	.loc	18	134	0
	st.global.f32 	[%rd5+0], %f1;
$Lt_3_7682:
$Lt_3_7170:
	.loc	18	140	0
	bar.sync 	0;
	ld.const.u32 	%r10, [cSim+0];
	setp.ge.u32 	%p3, %r5, %r10;
	@%p3 bra 	$Lt_3_11778;
	cvt.u32.u16 	%r11, %nctaid.x;
	mul.lo.u32 	%r12, %r11, %r1;
	cvt.u64.u32 	%rd6, %r5;
	mul.wide.u32 	%rd7, %r5, 16;
	cvt.s64.u32 	%rd8, %r12;
	ld.const.u64 	%rd9, [cSim+1112];
	add.u64 	%rd10, %rd7, %rd9;
	mul.wide.u32 	%rd11, %r12, 16;
	ld.const.u64 	%rd12, [cSim+1088];
	add.u64 	%rd13, %rd7, %rd12;
	ld.const.u64 	%rd14, [cSim+1096];
	add.u64 	%rd15, %rd7, %rd14;
	ld.shared.f32 	%f1, [__cuda_local_var_39308_35_non_const_dt];
	mov.f32 	%f2, 0f00000000;     	// 0
	mov.f32 	%f3, 0f00000000;     	// 0
	mov.f32 	%f4, 0f00000000;     	// 0
$Lt_3_8706:
 //<loop> Loop body line 140, nesting depth: 1, estimated iterations: unknown
	ld.global.v4.f32 	{%f5,%f6,%f7,%f8}, [%rd10+0];
	.loc	18	148	0
	rcp.approx.f32 	%f9, %f8;
	mad.f32 	%f4, %f5, %f9, %f4;
	.loc	18	149	0
	mad.f32 	%f3, %f9, %f6, %f3;
	.loc	18	150	0
	mad.f32 	%f2, %f9, %f7, %f2;
	.loc	18	153	0
	ld.global.f32 	%f10, [%rd13+12];
	.loc	18	140	0
	ld.shared.f32 	%f1, [__cuda_local_var_39308_35_non_const_dt];
	.loc	18	155	0
	mul.f32 	%f11, %f5, %f1;
	mul.f32 	%f12, %f6, %f1;
	mul.f32 	%f13, %f7, %f1;
	st.global.v4.f32 	[%rd15+0], {%f11,%f12,%f13,%f10};
	.loc	18	156	0
	add.u32 	%r6, %r12, %r6;
	add.u64 	%rd15, %rd15, %rd11;
	add.u64 	%rd13, %rd13, %rd11;
	add.u64 	%rd10, %rd10, %rd11;
	setp.lt.u32 	%p4, %r6, %r10;
	@%p4 bra 	$Lt_3_8706;
	bra.uni 	$Lt_3_8194;
$Lt_3_11778:
	mov.f32 	%f2, 0f00000000;     	// 0
	mov.f32 	%f3, 0f00000000;     	// 0
	mov.f32 	%f4, 0f00000000;     	// 0
$Lt_3_8194:
	@!%p1 bra 	$Lt_3_9218;
	.loc	18	162	0
	ld.const.u32 	%r13, [cSim+4];
	add.u32 	%r7, %r13, %r7;
	ld.const.u32 	%r14, [cSim+1208];
	.loc	18	165	0
	sub.u32 	%r15, %r7, %r14;
	setp.gt.u32 	%p5, %r7, %r14;
	selp.u32 	%r16, %r15, %r7, %p5;
	st.global.s32 	[%rd4+0], %r16;
$Lt_3_9218:
	mov.u64 	%rd16, sCM;
	.loc	18	170	0
	ld.const.f32 	%f14, [cSim+856];
	mul.f32 	%f4, %f14, %f4;
	.loc	18	171	0
	mul.f32 	%f3, %f14, %f3;
	.loc	18	172	0
	mul.f32 	%f2, %f14, %f2;
	.loc	18	173	0
	cvt.u64.u32 	%rd17, %r4;
	mul.wide.u32 	%rd18, %r4, 12;
	add.u64 	%rd19, %rd16, %rd18;
	st.shared.f32 	[%rd19+0], %f4;
	st.shared.f32 	[%rd19+4], %f3;
	st.shared.f32 	[%rd19+8], %f2;
	.loc	18	174	0
	bar.sync 	0;
	mov.u32 	%r17, 1;
	setp.le.u32 	%p6, %r1, %r17;
	@%p6 bra 	$Lt_3_9730;
	mov.u32 	%r18, 1;
	mov.u32 	%r19, 1;
$Lt_3_10242:
 //<loop> Loop body line 174, nesting depth: 1, estimated iterations: unknown
	add.u32 	%r20, %r19, %r4;
	and.b32 	%r21, %r18, %r4;
	mov.u32 	%r22, 0;
	set.eq.u32.u32 	%r23, %r21, %r22;
	neg.s32 	%r24, %r23;
	set.lt.u32.u32 	%r25, %r20, %r1;
	neg.s32 	%r26, %r25;
	and.b32 	%r27, %r24, %r26;
	mov.u32 	%r28, 0;
	setp.eq.s32 	%p7, %r27, %r28;
	@%p7 bra 	$Lt_3_10498;
	.loc	18	183	0
	cvt.u64.u32 	%rd20, %r20;
	mul.wide.u32 	%rd21, %r20, 12;
	add.u64 	%rd22, %rd16, %rd21;
	ld.shared.f32 	%f15, [%rd19+0];
	ld.shared.f32 	%f16, [%rd22+0];
	add.f32 	%f17, %f15, %f16;
	st.shared.f32 	[%rd19+0], %f17;
	.loc	18	184	0
	ld.shared.f32 	%f18, [%rd19+4];
	ld.shared.f32 	%f19, [%rd22+4];
	add.f32 	%f20, %f18, %f19;
	st.shared.f32 	[%rd19+4], %f20;
	.loc	18	185	0
	ld.shared.f32 	%f21, [%rd19+8];
	ld.shared.f32 	%f22, [%rd22+8];
	add.f32 	%f23, %f21, %f22;
	st.shared.f32 	[%rd19+8], %f23;
$Lt_3_10498:
	.loc	18	187	0
	mul.lo.u32 	%r29, %r18, 2;
	add.u32 	%r18, %r29, 1;
	.loc	18	188	0
	mul.lo.u32 	%r19, %r19, 2;
	.loc	18	189	0
	bar.sync 	0;
	setp.lt.u32 	%p8, %r19, %r1;
	@%p8 bra 	$Lt_3_10242;
$Lt_3_9730:
	@!%p1 bra 	$Lt_3_11266;
	.loc	18	198	0
	ld.const.u64 	%rd23, [cSim+1168];
	mul.lo.u64 	%rd24, %rd1, 16;
	add.u64 	%rd25, %rd23, %rd24;
	ld.shared.f32 	%f24, [sCM+0];
	ld.shared.f32 	%f25, [sCM+4];
	ld.shared.f32 	%f26, [sCM+8];
	mov.f32 	%f27, 0f00000000;    	// 0
	st.global.v4.f32 	[%rd25+0], {%f24,%f25,%f26,%f27};
$Lt_3_11266:
	.loc	18	201	0
	exit;
$LDWend__Z29kLangevinUpdatePart2CM_kernelv:
	} // _Z29kLangevinUpdatePart2CM_kernelv
	.extern	.shared .align 4 .b8 error[];

	.entry _Z30kSelectLangevinStepSize_kernelf (
		.param .f32 __cudaparm__Z30kSelectLangevinStepSize_kernelf_maxStepSize)
	.maxntid 384,1,1
	.maxnctapersm 1
	{
	.reg .u32 %r<24>;
	.reg .u64 %rd<21>;
	.reg .f32 %f<49>;
	.reg .pred %p<13>;
	.shared .align 4 .b8 __cuda___cuda_local_var_39439_35_non_const_params1228[12];
	.loc	4	112	0
$LDWbegin__Z30kSelectLangevinStepSize_kernelf:
	mov.u64 	%rd1, error;
	.loc	4	118	0
	cvt.u32.u16 	%r1, %tid.x;
	cvt.u64.u32 	%rd2, %r1;
	mul.wide.u32 	%rd3, %r1, 4;
	add.u64 	%rd4, %rd3, %rd1;
	mov.f32 	%f1, 0f00000000;     	// 0
	mov.f32 	%f2, 0f00000000;     	// 0
	st.shared.f32 	[%rd4+0], %f2;
	.loc	4	119	0
	mov.s32 	%r2, %r1;
	cvt.u32.u16 	%r3, %ntid.x;
	ld.const.u32 	%r4, [cSim+0];
	setp.le.u32 	%p1, %r4, %r1;
	@%p1 bra 	$Lt_4_7938;
	cvt.u32.u16 	%r5, %nctaid.x;
	mul.lo.u32 	%r6, %r5, %r3;
	mul.lo.u64 	%rd5, %rd2, 16;
	cvt.s64.u32 	%rd6, %r6;
	ld.const.u64 	%rd7, [cSim+1120];
	add.u64 	%rd8, %rd5, %rd7;
	mul.wide.u32 	%rd9, %r6, 16;
	ld.const.u64 	%rd10, [cSim+1112];
	add.u64 	%rd11, %rd5, %rd10;
$Lt_4_8450:
 //<loop> Loop body line 119, nesting depth: 1, estimated iterations: unknown
	ld.global.v4.f32 	{%f3,%f4,%f5,_}, [%rd8+0];
	.loc	4	124	0
	ld.global.f32 	%f6, [%rd11+12];
	mul.f32 	%f7, %f4, %f4;
	mad.f32 	%f8, %f3, %f3, %f7;
	mad.f32 	%f9, %f5, %f5, %f8;
	mad.f32 	%f1, %f6, %f9, %f1;
	st.shared.f32 	[%rd4+0], %f1;
	add.u32 	%r2, %r6, %r2;
	add.u64 	%rd11, %rd11, %rd9;
	add.u64 	%rd8, %rd8, %rd9;
	setp.lt.u32 	%p2, %r2, %r4;
	@%p2 bra 	$Lt_4_8450;
$Lt_4_7938:
	.loc	4	127	0
	bar.sync 	0;
	mov.u32 	%r7, 1;
	setp.le.u32 	%p3, %r3, %r7;
	@%p3 bra 	$Lt_4_8962;
	mov.s32 	%r8, 1;
$Lt_4_9474:
	mul.lo.s32 	%r9, %r8, 2;
	add.u32 	%r10, %r8, %r1;
	sub.u32 	%r11, %r9, 1;
	and.b32 	%r12, %r1, %r11;
	mov.u32 	%r13, 0;
	set.eq.u32.u32 	%r14, %r12, %r13;
	neg.s32 	%r15, %r14;
	set.lt.u32.u32 	%r16, %r10, %r3;
	neg.s32 	%r17, %r16;
	and.b32 	%r18, %r15, %r17;
	mov.u32 	%r19, 0;
	setp.eq.s32 	%p4, %r18, %r19;
	@%p4 bra 	$Lt_4_9730;
	.loc	4	134	0
	ld.shared.f32 	%f10, [%rd4+0];
	cvt.u64.u32 	%rd12, %r10;
	mul.wide.u32 	%rd13, %r10, 4;
	add.u64 	%rd14, %rd1, %rd13;
	ld.shared.f32 	%f11, [%rd14+0];
	add.f32 	%f12, %f10, %f11;
	st.shared.f32 	[%rd4+0], %f12;
$Lt_4_9730:
	.loc	4	135	0
	bar.sync 	0;
	.loc	4	131	0
	mov.s32 	%r8, %r9;
	setp.lt.u32 	%p5, %r9, %r3;
	@%p5 bra 	$Lt_4_9474;
$Lt_4_8962:
	mov.u32 	%r20, 0;
	setp.ne.u32 	%p6, %r1, %r20;
	@%p6 bra 	$Lt_4_10498;
	.loc	4	142	0
	ld.const.f32 	%f13, [cSim+144];
	ld.shared.f32 	%f14, [error+0];
	mul.lo.u32 	%r21, %r4, 3;
	cvt.rn.f32.u32 	%f15, %r21;
	div.approx.f32 	%f16, %f14, %f15;
	sqrt.approx.f32 	%f17, %f16;
	div.approx.f32 	%f18, %f13, %f17;
	sqrt.approx.f32 	%f19, %f18;
	.loc	4	143	0
	ld.const.u64 	%rd15, [cSim+128];
	ld.global.f32 	%f20, [%rd15+4];
	mov.f32 	%f21, 0f00000000;    	// 0
	setp.gt.f32 	%p7, %f20, %f21;
	@!%p7 bra 	$Lt_4_11010;
	.loc	4	145	0
	add.f32 	%f22, %f20, %f20;
	min.f32 	%f19, %f19, %f22;
$Lt_4_11010:
	.loc	4	146	0
	setp.gt.f32 	%p8, %f19, %f20;
	@!%p8 bra 	$Lt_4_12546;
	mov.f32 	%f23, 0f3f8ccccd;    	// 1.1
	mul.f32 	%f24, %f20, %f23;
	setp.lt.f32 	%p9, %f19, %f24;
	@!%p9 bra 	$Lt_4_12546;
	.loc	4	147	0
	mov.f32 	%f19, %f20;
$Lt_4_12546:
$L_4_7426:
	.loc	4	148	0
	ld.param.f32 	%f25, [__cudaparm__Z30kSelectLangevinStepSize_kernelf_maxStepSize];
	setp.gt.f32 	%p10, %f19, %f25;
	selp.f32 	%f19, %f25, %f19, %p10;
	.loc	4	150	0
	st.global.f32 	[%rd15+4], %f19;
	.loc	4	157	0
	neg.f32 	%f26, %f19;
	ld.const.f32 	%f27, [cSim+364];
	div.approx.f32 	%f28, %f26, %f27;
	mov.f32 	%f29, 0f3fb8aa3b;    	// 1.4427
	mul.f32 	%f30, %f28, %f29;
	ex2.approx.f32 	%f31, %f30;
	st.shared.f32 	[__cuda___cuda_local_var_39439_35_non_const_params1228+0], %f31;
	.loc	4	158	0
	mov.f32 	%f32, 0f3f800000;    	// 1
	sub.f32 	%f33, %f32, %f31;
	mul.f32 	%f34, %f27, %f33;
	st.shared.f32 	[__cuda___cuda_local_var_39439_35_non_const_params1228+4], %f34;
	.loc	4	159	0
	ld.const.f32 	%f35, [cSim+356];
	add.f32 	%f36, %f35, %f35;
	div.approx.f32 	%f37, %f36, %f27;
	sqrt.approx.f32 	%f38, %f37;
	mov.f32 	%f39, 0f3f800000;    	// 1
	mul.f32 	%f40, %f31, %f31;
	sub.f32 	%f41, %f39, %f40;
	mov.f32 	%f42, 0f3f000000;    	// 0.5
	mul.f32 	%f43, %f41, %f42;
	mul.f32 	%f44, %f27, %f43;
	sqrt.approx.f32 	%f45, %f44;
	mul.f32 	%f46, %f38, %f45;
	st.shared.f32 	[__cuda___cuda_local_var_39439_35_non_const_params1228+8], %f46;
$Lt_4_10498:
	.loc	4	161	0
	bar.sync 	0;
	mov.u32 	%r22, 2;
	setp.gt.u32 	%p11, %r1, %r22;
	@%p11 bra 	$Lt_4_11522;
	.loc	4	163	0
	mov.u64 	%rd16, __cuda___cuda_local_var_39439_35_non_const_params1228;
	add.u64 	%rd17, %rd3, %rd16;
	ld.shared.f32 	%f47, [%rd17+0];
	ld.const.u64 	%rd18, [cSim+136];
	add.u64 	%rd19, %rd18, %rd3;
	st.global.f32 	[%rd19+0], %f47;
$Lt_4_11522:
	.loc	4	164	0
	exit;
$LDWend__Z30kSelectLangevinStepSize_kernelf:
	} // _Z30kSelectLangevinStepSize_kernelf

	.entry _Z34kSetVelocitiesFromPositions_kernelv
	.maxntid 384,1,1
	.maxnctapersm 1
	{
	.reg .u16 %rh<4>;
	.reg .u32 %r<6>;
	.reg .u64 %rd<13>;
	.reg .f32 %f<19>;
	.reg .f64 %fd<11>;
	.reg .pred %p<4>;
	.loc	4	181	0
$LDWbegin__Z34kSetVelocitiesFromPositions_kernelv:
	.loc	4	183	0
	ld.const.u64 	%rd1, [cSim+128];
	ld.global.v2.f32 	{%f1,%f2}, [%rd1+0];
	.loc	4	185	0
	cvt.u32.u16 	%r1, %tid.x;
	mov.s32 	%r2, %r1;
	ld.const.u32 	%r3, [cSim+0];
	setp.le.u32 	%p1, %r3, %r1;
	@%p1 bra 	$Lt_5_1282;
	mov.u16 	%rh1, %ntid.x;
	mov.u16 	%rh2, %nctaid.x;
	mul.wide.u16 	%r4, %rh1, %rh2;
	cvt.u64.u32 	%rd2, %r1;
	mul.wide.u32 	%rd3, %r1, 16;
	cvt.s64.u32 	%rd4, %r4;
	ld.const.u64 	%rd5, [cSim+1088];
	add.u64 	%rd6, %rd3, %rd5;
	mul.wide.u32 	%rd7, %r4, 16;
	ld.const.u64 	%rd8, [cSim+1096];
	add.u64 	%rd9, %rd3, %rd8;
	ld.const.u64 	%rd10, [cSim+1112];
	add.u64 	%rd11, %rd3, %rd10;
	mov.f64 	%fd1, 0d4000000000000000;	// 2
	add.f32 	%f3, %f1, %f2;
	cvt.f64.f32 	%fd2, %f3;
	div.rn.f64 	%fd3, %fd1, %fd2;
$Lt_5_1794:
 //<loop> Loop body line 185, nesting depth: 1, estimated iterations: unknown
	ld.global.v4.f32 	{%f4,%f5,%f6,%f7}, [%rd6+0];
	ld.global.v4.f32 	{%f8,%f9,%f10,_}, [%rd9+0];
	.loc	4	190	0
	ld.global.f32 	%f11, [%rd11+12];
	.loc	4	194	0
	cvt.f64.f32 	%fd4, %f8;
	mul.f64 	%fd5, %fd4, %fd3;
	cvt.rn.f32.f64 	%f12, %fd5;
	cvt.f64.f32 	%fd6, %f9;
	mul.f64 	%fd7, %fd6, %fd3;
	cvt.rn.f32.f64 	%f13, %fd7;
	cvt.f64.f32 	%fd8, %f10;
	mul.f64 	%fd9, %fd8, %fd3;
	cvt.rn.f32.f64 	%f14, %fd9;
	st.global.v4.f32 	[%rd11+0], {%f12,%f13,%f14,%f11};
	.loc	4	195	0
	add.f32 	%f15, %f4, %f8;
	.loc	4	196	0
	add.f32 	%f16, %f5, %f9;
	.loc	4	197	0
	add.f32 	%f17, %f6, %f10;
	st.global.v4.f32 	[%rd6+0], {%f15,%f16,%f17,%f7};
	.loc	4	198	0
	add.u32 	%r2, %r4, %r2;
	add.u64 	%rd11, %rd11, %rd7;
	add.u64 	%rd9, %rd9, %rd7;
	add.u64 	%rd6, %rd6, %rd7;
	setp.lt.u32 	%p2, %r2, %r3;
	@%p2 bra 	$Lt_5_1794;
$Lt_5_1282:
	.loc	4	201	0
	exit;
$LDWend__Z34kSetVelocitiesFromPositions_kernelv:
	} // _Z34kSetVelocitiesFromPositions_kernelv
	.global .align 8 .b8 _ZTVN10__cxxabiv117__class_type_infoE[8];
	.global .align 8 .b8 _ZTVN10__cxxabiv120__si_class_type_infoE[8];
	.global .align 8 .b8 _ZTVSt9exception[40] = {0,0,0,0,0,0,0,0,0,0,0,0,0,0,0,0,0,0,0,0,0,0,0,0,0,0,0,0,0,0,0,0,0,0,0,0,0,0,0,0};
	.global .align 8 .b8 _ZTVN6OpenMM15OpenMMExceptionE[40] = {0,0,0,0,0,0,0,0,0,0,0,0,0,0,0,0,0,0,0,0,0,0,0,0,0,0,0,0,0,0,0,0,0,0,0,0,0,0,0,0};



// ===== COMPILED SASS (sm_100) =====

	.target	sm_100

	.elftype	@"ET_EXEC"


//--------------------- .note.nv.tkinfo           --------------------------
	.section	.note.nv.tkinfo,"",@"SHT_NOTE"
	.sectionflags	@"SHF_NOTE_NV_TKINFO"
	.tkinfo
        /*0018*/ 	.word	0x00000002
        /*0030*/ 	.string	""
        /*0030*/ 	.string	"ptxas"
        /*0030*/ 	.string	"Cuda compilation tools, release 13.0, V13.0.88"
        /*0030*/ 	.string	"Build cuda_13.0.r13.0/compiler.36424714_0"
        /*0030*/ 	.string	"-arch sm_100 "



//--------------------- .note.nv.cuinfo           --------------------------
	.section	.note.nv.cuinfo,"",@"SHT_NOTE"
	.sectionflags	@"SHF_NOTE_NV_CUINFO"
        /*0018*/ 	.short	0x0002
        /*001a*/ 	.short	0x000d
        /*001c*/ 	.short	0x0082
	.zero		2


//--------------------- .nv.info                  --------------------------
	.section	.nv.info,"",@"SHT_CUDA_INFO"
	.align	4


	//----- nvinfo : EIATTR_REGCOUNT
	.align		4
        /*0000*/ 	.byte	0x04, 0x2f
        /*0002*/ 	.short	(.L_6 - .L_5)
	.align		4
.L_5:
        /*0004*/ 	.word	index@(_Z27kLangevinUpdatePart1_kernelv)
        /*0008*/ 	.word	0x00000026


	//----- nvinfo : EIATTR_FRAME_SIZE
	.align		4
.L_6:
        /*000c*/ 	.byte	0x04, 0x11
        /*000e*/ 	.short	(.L_8 - .L_7)
	.align		4
.L_7:
        /*0010*/ 	.word	index@(_Z27kLangevinUpdatePart1_kernelv)
        /*0014*/ 	.word	0x00000000


	//----- nvinfo : EIATTR_REGCOUNT
	.align		4
.L_8:
        /*0018*/ 	.byte	0x04, 0x2f
        /*001a*/ 	.short	(.L_10 - .L_9)
	.align		4
.L_9:
        /*001c*/ 	.word	index@(_Z27kLangevinUpdatePart2_kernelv)
        /*0020*/ 	.word	0x00000018


	//----- nvinfo : EIATTR_FRAME_SIZE
	.align		4
.L_10:
        /*0024*/ 	.byte	0x04, 0x11
        /*0026*/ 	.short	(.L_12 - .L_11)
	.align		4
.L_11:
        /*0028*/ 	.word	index@(_Z27kLangevinUpdatePart2_kernelv)
        /*002c*/ 	.word	0x00000000


	//----- nvinfo : EIATTR_REGCOUNT
	.align		4
.L_12:
        /*0030*/ 	.byte	0x04, 0x2f
        /*0032*/ 	.short	(.L_14 - .L_13)
	.align		4
.L_13:
        /*0034*/ 	.word	index@(_Z29kLangevinUpdatePart1CM_kernelv)
        /*0038*/ 	.word	0x00000028


	//----- nvinfo : EIATTR_FRAME_SIZE
	.align		4
.L_14:
        /*003c*/ 	.byte	0x04, 0x11
        /*003e*/ 	.short	(.L_16 - .L_15)
	.align		4
.L_15:
        /*0040*/ 	.word	index@(_Z29kLangevinUpdatePart1CM_kernelv)
        /*0044*/ 	.word	0x00000000


	//----- nvinfo : EIATTR_REGCOUNT
	.align		4
.L_16:
        /*0048*/ 	.byte	0x04, 0x2f
        /*004a*/ 	.short	(.L_18 - .L_17)
	.align		4
.L_17:
        /*004c*/ 	.word	index@(_Z29kLangevinUpdatePart2CM_kernelv)
        /*0050*/ 	.word	0x0000001e


	//----- nvinfo : EIATTR_FRAME_SIZE
	.align		4
.L_18:
        /*0054*/ 	.byte	0x04, 0x11
        /*0056*/ 	.short	(.L_20 - .L_19)
	.align		4
.L_19:
        /*0058*/ 	.word	index@(_Z29kLangevinUpdatePart2CM_kernelv)
        /*005c*/ 	.word	0x00000000


	//----- nvinfo : EIATTR_REGCOUNT
	.align		4
.L_20:
        /*0060*/ 	.byte	0x04, 0x2f
        /*0062*/ 	.short	(.L_22 - .L_21)
	.align		4
.L_21:
        /*0064*/ 	.word	index@(_Z30kSelectLangevinStepSize_kernelf)
        /*0068*/ 	.word	0x00000011


	//----- nvinfo : EIATTR_FRAME_SIZE
	.align		4
.L_22:
        /*006c*/ 	.byte	0x04, 0x11
        /*006e*/ 	.short	(.L_24 - .L_23)
	.align		4
.L_23:
        /*0070*/ 	.word	index@(_Z30kSelectLangevinStepSize_kernelf)
        /*0074*/ 	.word	0x00000000


	//----- nvinfo : EIATTR_REGCOUNT
	.align		4
.L_24:
        /*0078*/ 	.byte	0x04, 0x2f
        /*007a*/ 	.short	(.L_26 - .L_25)
	.align		4
.L_25:
        /*007c*/ 	.word	index@(_Z34kSetVelocitiesFromPositions_kernelv)
        /*0080*/ 	.word	0x00000020


	//----- nvinfo : EIATTR_FRAME_SIZE
	.align		4
.L_26:
        /*0084*/ 	.byte	0x04, 0x11
        /*0086*/ 	.short	(.L_28 - .L_27)
	.align		4
.L_27:
        /*0088*/ 	.word	index@($__internal_1_$__cuda_sm20_div_rn_f64_full)
        /*008c*/ 	.word	0x00000000


	//----- nvinfo : EIATTR_FRAME_SIZE
	.align		4
.L_28:
        /*0090*/ 	.byte	0x04, 0x11
        /*0092*/ 	.short	(.L_30 - .L_29)
	.align		4
.L_29:
        /*0094*/ 	.word	index@($__internal_0_$__cuda_sm20_div_rn_f64_fast)
        /*0098*/ 	.word	0x00000000


	//----- nvinfo : EIATTR_FRAME_SIZE
	.align		4
.L_30:
        /*009c*/ 	.byte	0x04, 0x11
        /*009e*/ 	.short	(.L_32 - .L_31)
	.align		4
.L_31:
        /*00a0*/ 	.word	index@(_Z34kSetVelocitiesFromPositions_kernelv)
        /*00a4*/ 	.word	0x00000000


	//----- nvinfo : EIATTR_MIN_STACK_SIZE
	.align		4
.L_32:
        /*00a8*/ 	.byte	0x04, 0x12
        /*00aa*/ 	.short	(.L_34 - .L_33)
	.align		4
.L_33:
        /*00ac*/ 	.word	index@(_Z34kSetVelocitiesFromPositions_kernelv)
        /*00b0*/ 	.word	0x00000000


	//----- nvinfo : EIATTR_MIN_STACK_SIZE
	.align		4
.L_34:
        /*00b4*/ 	.byte	0x04, 0x12
        /*00b6*/ 	.short	(.L_36 - .L_35)
	.align		4
.L_35:
        /*00b8*/ 	.word	index@(_Z30kSelectLangevinStepSize_kernelf)
        /*00bc*/ 	.word	0x00000000


	//----- nvinfo : EIATTR_MIN_STACK_SIZE
	.align		4
.L_36:
        /*00c0*/ 	.byte	0x04, 0x12
        /*00c2*/ 	.short	(.L_38 - .L_37)
	.align		4
.L_37:
        /*00c4*/ 	.word	index@(_Z29kLangevinUpdatePart2CM_kernelv)
        /*00c8*/ 	.word	0x00000000


	//----- nvinfo : EIATTR_MIN_STACK_SIZE
	.align		4
.L_38:
        /*00cc*/ 	.byte	0x04, 0x12
        /*00ce*/ 	.short	(.L_40 - .L_39)
	.align		4
.L_39:
        /*00d0*/ 	.word	index@(_Z29kLangevinUpdatePart1CM_kernelv)
        /*00d4*/ 	.word	0x00000000


	//----- nvinfo : EIATTR_MIN_STACK_SIZE
	.align		4
.L_40:
        /*00d8*/ 	.byte	0x04, 0x12
        /*00da*/ 	.short	(.L_42 - .L_41)
	.align		4
.L_41:
        /*00dc*/ 	.word	index@(_Z27kLangevinUpdatePart2_kernelv)
        /*00e0*/ 	.word	0x00000000


	//----- nvinfo : EIATTR_MIN_STACK_SIZE
	.align		4
.L_42:
        /*00e4*/ 	.byte	0x04, 0x12
        /*00e6*/ 	.short	(.L_44 - .L_43)
	.align		4
.L_43:
        /*00e8*/ 	.word	index@(_Z27kLangevinUpdatePart1_kernelv)
        /*00ec*/ 	.word	0x00000000
.L_44:


//--------------------- .nv.compat                --------------------------
	.section	.nv.compat,"",@"SHT_CUDA_COMPAT_INFO"
	.align	4
        /*0000*/ 	.byte	0x02, 0x09, 0x00, 0x00, 0x02, 0x02, 0x01, 0x00, 0x02, 0x05, 0x05, 0x00, 0x03, 0x07, 0x01, 0x01
        /*0010*/ 	.byte	0x02, 0x03, 0x00, 0x00, 0x02, 0x06, 0x01, 0x00, 0x04, 0x0b, 0x08, 0x00, 0x01, 0x00, 0x00, 0x00
        /*0020*/ 	.byte	0x00, 0x00, 0x00, 0x00


//--------------------- .nv.info._Z34kSetVelocitiesFromPositions_kernelv --------------------------
	.section	.nv.info._Z34kSetVelocitiesFromPositions_kernelv,"",@"SHT_CUDA_INFO"
	.sectionflags	@""
	.align	4


	//----- nvinfo : EIATTR_CUDA_API_VERSION
	.align		4
        /*0000*/ 	.byte	0x04, 0x37
        /*0002*/ 	.short	(.L_46 - .L_45)
.L_45:
        /*0004*/ 	.word	0x00000082


	//----- nvinfo : EIATTR_SPARSE_MMA_MASK
	.align		4
.L_46:
        /*0008*/ 	.byte	0x03, 0x50
        /*000a*/ 	.short	0x0000


	//----- nvinfo : EIATTR_MAXREG_COUNT
	.align		4
        /*000c*/ 	.byte	0x03, 0x1b
        /*000e*/ 	.short	0x00a8


	//----- nvinfo : EIATTR_MERCURY_ISA_VERSION
	.align		4
        /*0010*/ 	.byte	0x03, 0x5f
        /*0012*/ 	.short	0x0101


	//----- nvinfo : EIATTR_UNUSED_LOAD_BYTE_OFFSET
	.align		4
        /*0014*/ 	.byte	0x04, 0x44
        /*0016*/ 	.short	(.L_48 - .L_47)


	//   ....[0]....
.L_47:
        /*0018*/ 	.word	0x00000190
        /*001c*/ 	.word	0x00000fff


	//----- nvinfo : EIATTR_VRC_CTA_INIT_COUNT
	.align		4
.L_48:
        /*0020*/ 	.byte	0x02, 0x4a
	.zero		1
	.zero		1


	//----- nvinfo : EIATTR_EXIT_INSTR_OFFSETS
	.align		4
        /*0024*/ 	.byte	0x04, 0x1c
        /*0026*/ 	.short	(.L_50 - .L_49)


	//   ....[0]....
.L_49:
        /*0028*/ 	.word	0x00000050


	//   ....[1]....
        /*002c*/ 	.word	0x00000300


	//----- nvinfo : EIATTR_MAX_THREADS
	.align		4
.L_50:
        /*0030*/ 	.byte	0x04, 0x05
        /*0032*/ 	.short	(.L_52 - .L_51)
.L_51:
        /*0034*/ 	.word	0x00000180
        /*0038*/ 	.word	0x00000001
        /*003c*/ 	.word	0x00000001


	//----- nvinfo : EIATTR_CRS_STACK_SIZE
	.align		4
.L_52:
        /*0040*/ 	.byte	0x04, 0x1e
        /*0042*/ 	.short	(.L_54 - .L_53)
.L_53:
        /*0044*/ 	.word	0x00000000


	//----- nvinfo : EIATTR_SW_WAR
	.align		4
.L_54:
        /*0048*/ 	.byte	0x04, 0x36
        /*004a*/ 	.short	(.L_56 - .L_55)
.L_55:
        /*004c*/ 	.word	0x00000008
.L_56:


//--------------------- .nv.info._Z30kSelectLangevinStepSize_kernelf --------------------------
	.section	.nv.info._Z30kSelectLangevinStepSize_kernelf,"",@"SHT_CUDA_INFO"
	.sectionflags	@""
	.align	4


	//----- nvinfo : EIATTR_CUDA_API_VERSION
	.align		4
        /*0000*/ 	.byte	0x04, 0x37
        /*0002*/ 	.short	(.L_58 - .L_57)
.L_57:
        /*0004*/ 	.word	0x00000082


	//----- nvinfo : EIATTR_KPARAM_INFO
	.align		4
.L_58:
        /*0008*/ 	.byte	0x04, 0x17
        /*000a*/ 	.short	(.L_60 - .L_59)
.L_59:
        /*000c*/ 	.word	0x00000000
        /*0010*/ 	.short	0x0000
        /*0012*/ 	.short	0x0000
        /*0014*/ 	.byte	0x00, 0xf0, 0x11, 0x00


	//----- nvinfo : EIATTR_SPARSE_MMA_MASK
	.align		4
.L_60:
        /*0018*/ 	.byte	0x03, 0x50
        /*001a*/ 	.short	0x0000


	//----- nvinfo : EIATTR_MAXREG_COUNT
	.align		4
        /*001c*/ 	.byte	0x03, 0x1b
        /*001e*/ 	.short	0x00a8


	//----- nvinfo : EIATTR_NUM_BARRIERS
	.align		4
        /*0020*/ 	.byte	0x02, 0x4c
        /*0022*/ 	.byte	0x01
	.zero		1


	//----- nvinfo : EIATTR_MERCURY_ISA_VERSION
	.align		4
        /*0024*/ 	.byte	0x03, 0x5f
        /*0026*/ 	.short	0x0101


	//----- nvinfo : EIATTR_UNUSED_LOAD_BYTE_OFFSET
	.align		4
        /*0028*/ 	.byte	0x04, 0x44
        /*002a*/ 	.short	(.L_62 - .L_61)


	//   ....[0]....
.L_61:
        /*002c*/ 	.word	0x00000200
        /*0030*/ 	.word	0x00000fff


	//----- nvinfo : EIATTR_VRC_CTA_INIT_COUNT
	.align		4
.L_62:
        /*0034*/ 	.byte	0x02, 0x4a
	.zero		1
	.zero		1


	//----- nvinfo : EIATTR_EXIT_INSTR_OFFSETS
	.align		4
        /*0038*/ 	.byte	0x04, 0x1c
        /*003a*/ 	.short	(.L_64 - .L_63)


	//   ....[0]....
.L_63:
        /*003c*/ 	.word	0x00000730


	//   ....[1]....
        /*0040*/ 	.word	0x000007c0


	//----- nvinfo : EIATTR_MAX_THREADS
	.align		4
.L_64:
        /*0044*/ 	.byte	0x04, 0x05
        /*0046*/ 	.short	(.L_66 - .L_65)
.L_65:
        /*0048*/ 	.word	0x00000180
        /*004c*/ 	.word	0x00000001
        /*0050*/ 	.word	0x00000001


	//----- nvinfo : EIATTR_CRS_STACK_SIZE
	.align		4
.L_66:
        /*0054*/ 	.byte	0x04, 0x1e
        /*0056*/ 	.short	(.L_68 - .L_67)
.L_67:
        /*0058*/ 	.word	0x00000000


	//----- nvinfo : EIATTR_CBANK_PARAM_SIZE
	.align		4
.L_68:
        /*005c*/ 	.byte	0x03, 0x19
        /*005e*/ 	.short	0x0004


	//----- nvinfo : EIATTR_PARAM_CBANK
	.align		4
        /*0060*/ 	.byte	0x04, 0x0a
        /*0062*/ 	.short	(.L_70 - .L_69)
	.align		4
.L_69:
        /*0064*/ 	.word	index@(.nv.constant0._Z30kSelectLangevinStepSize_kernelf)
        /*0068*/ 	.short	0x0380
        /*006a*/ 	.short	0x0004


	//----- nvinfo : EIATTR_SW_WAR
	.align		4
.L_70:
        /*006c*/ 	.byte	0x04, 0x36
        /*006e*/ 	.short	(.L_72 - .L_71)
.L_71:
        /*0070*/ 	.word	0x00000008
.L_72:


//--------------------- .nv.info._Z29kLangevinUpdatePart2CM_kernelv --------------------------
	.section	.nv.info._Z29kLangevinUpdatePart2CM_kernelv,"",@"SHT_CUDA_INFO"
	.sectionflags	@""
	.align	4


	//----- nvinfo : EIATTR_CUDA_API_VERSION
	.align		4
        /*0000*/ 	.byte	0x04, 0x37
        /*0002*/ 	.short	(.L_74 - .L_73)
.L_73:
        /*0004*/ 	.word	0x00000082


	//----- nvinfo : EIATTR_SPARSE_MMA_MASK
	.align		4
.L_74:
        /*0008*/ 	.byte	0x03, 0x50
        /*000a*/ 	.short	0x0000


	//----- nvinfo : EIATTR_MAXREG_COUNT
	.align		4
        /*000c*/ 	.byte	0x03, 0x1b
        /*000e*/ 	.short	0x00a8


	//----- nvinfo : EIATTR_NUM_BARRIERS
	.align		4
        /*0010*/ 	.byte	0x02, 0x4c
        /*0012*/ 	.byte	0x01
	.zero		1


	//----- nvinfo : EIATTR_MERCURY_ISA_VERSION
	.align		4
        /*0014*/ 	.byte	0x03, 0x5f
        /*0016*/ 	.short	0x0101


	//----- nvinfo : EIATTR_UNUSED_LOAD_BYTE_OFFSET
	.align		4
        /*0018*/ 	.byte	0x04, 0x44
        /*001a*/ 	.short	(.L_76 - .L_75)


	//   ....[0]....
.L_75:
        /*001c*/ 	.word	0x00000790
        /*0020*/ 	.word	0x00000fff


	//----- nvinfo : EIATTR_VRC_CTA_INIT_COUNT
	.align		4
.L_76:
        /*0024*/ 	.byte	0x02, 0x4a
	.zero		1
	.zero		1


	//----- nvinfo : EIATTR_EXIT_INSTR_OFFSETS
	.align		4
        /*0028*/ 	.byte	0x04, 0x1c
        /*002a*/ 	.short	(.L_78 - .L_77)


	//   ....[0]....
.L_77:
        /*002c*/ 	.word	0x00000730


	//   ....[1]....
        /*0030*/ 	.word	0x000007e0


	//----- nvinfo : EIATTR_MAX_THREADS
	.align		4
.L_78:
        /*0034*/ 	.byte	0x04, 0x05
        /*0036*/ 	.short	(.L_80 - .L_79)
.L_79:
        /*0038*/ 	.word	0x00000180
        /*003c*/ 	.word	0x00000001
        /*0040*/ 	.word	0x00000001


	//----- nvinfo : EIATTR_CRS_STACK_SIZE
	.align		4
.L_80:
        /*0044*/ 	.byte	0x04, 0x1e
        /*0046*/ 	.short	(.L_82 - .L_81)
.L_81:
        /*0048*/ 	.word	0x00000000


	//----- nvinfo : EIATTR_SW_WAR
	.align		4
.L_82:
        /*004c*/ 	.byte	0x04, 0x36
        /*004e*/ 	.short	(.L_84 - .L_83)
.L_83:
        /*0050*/ 	.word	0x00000008
.L_84:


//--------------------- .nv.info._Z29kLangevinUpdatePart1CM_kernelv --------------------------
	.section	.nv.info._Z29kLangevinUpdatePart1CM_kernelv,"",@"SHT_CUDA_INFO"
	.sectionflags	@""
	.align	4


	//----- nvinfo : EIATTR_CUDA_API_VERSION
	.align		4
        /*0000*/ 	.byte	0x04, 0x37
        /*0002*/ 	.short	(.L_86 - .L_85)
.L_85:
        /*0004*/ 	.word	0x00000082


	//----- nvinfo : EIATTR_SPARSE_MMA_MASK
	.align		4
.L_86:
        /*0008*/ 	.byte	0x03, 0x50
        /*000a*/ 	.short	0x0000


	//----- nvinfo : EIATTR_MAXREG_COUNT
	.align		4
        /*000c*/ 	.byte	0x03, 0x1b
        /*000e*/ 	.short	0x00a8


	//----- nvinfo : EIATTR_NUM_BARRIERS
	.align		4
        /*0010*/ 	.byte	0x02, 0x4c
        /*0012*/ 	.byte	0x01
	.zero		1


	//----- nvinfo : EIATTR_MERCURY_ISA_VERSION
	.align		4
        /*0014*/ 	.byte	0x03, 0x5f
        /*0016*/ 	.short	0x0101


	//----- nvinfo : EIATTR_UNUSED_LOAD_BYTE_OFFSET
	.align		4
        /*0018*/ 	.byte	0x04, 0x44
        /*001a*/ 	.short	(.L_88 - .L_87)


	//   ....[0]....
.L_87:
        /*001c*/ 	.word	0x000001f0
        /*0020*/ 	.word	0x00000fff


	//   ....[1]....
        /*0024*/ 	.word	0x000005c0
        /*0028*/ 	.word	0x00000fff


	//   ....[2]....
        /*002c*/ 	.word	0x00000640
        /*0030*/ 	.word	0x00000fff


	//   ....[3]....
        /*0034*/ 	.word	0x00000650
        /*0038*/ 	.word	0x00000fff


	//----- nvinfo : EIATTR_VRC_CTA_INIT_COUNT
	.align		4
.L_88:
        /*003c*/ 	.byte	0x02, 0x4a
	.zero		1
	.zero		1


	//----- nvinfo : EIATTR_EXIT_INSTR_OFFSETS
	.align		4
        /*0040*/ 	.byte	0x04, 0x1c
        /*0042*/ 	.short	(.L_90 - .L_89)


	//   ....[0]....
.L_89:
        /*0044*/ 	.word	0x00000520


	//   ....[1]....
        /*0048*/ 	.word	0x00000800


	//----- nvinfo : EIATTR_MAX_THREADS
	.align		4
.L_90:
        /*004c*/ 	.byte	0x04, 0x05
        /*004e*/ 	.short	(.L_92 - .L_91)
.L_91:
        /*0050*/ 	.word	0x00000180
        /*0054*/ 	.word	0x00000001
        /*0058*/ 	.word	0x00000001


	//----- nvinfo : EIATTR_CRS_STACK_SIZE
	.align		4
.L_92:
        /*005c*/ 	.byte	0x04, 0x1e
        /*005e*/ 	.short	(.L_94 - .L_93)
.L_93:
        /*0060*/ 	.word	0x00000000


	//----- nvinfo : EIATTR_SW_WAR
	.align		4
.L_94:
        /*0064*/ 	.byte	0x04, 0x36
        /*0066*/ 	.short	(.L_96 - .L_95)
.L_95:
        /*0068*/ 	.word	0x00000008
.L_96:


//--------------------- .nv.info._Z27kLangevinUpdatePart2_kernelv --------------------------
	.section	.nv.info._Z27kLangevinUpdatePart2_kernelv,"",@"SHT_CUDA_INFO"
	.sectionflags	@""
	.align	4


	//----- nvinfo : EIATTR_CUDA_API_VERSION
	.align		4
        /*0000*/ 	.byte	0x04, 0x37
        /*0002*/ 	.short	(.L_98 - .L_97)
.L_97:
        /*0004*/ 	.word	0x00000082


	//----- nvinfo : EIATTR_SPARSE_MMA_MASK
	.align		4
.L_98:
        /*0008*/ 	.byte	0x03, 0x50
        /*000a*/ 	.short	0x0000


	//----- nvinfo : EIATTR_MAXREG_COUNT
	.align		4
        /*000c*/ 	.byte	0x03, 0x1b
        /*000e*/ 	.short	0x00a8


	//----- nvinfo : EIATTR_NUM_BARRIERS
	.align		4
        /*0010*/ 	.byte	0x02, 0x4c
        /*0012*/ 	.byte	0x01
	.zero		1


	//----- nvinfo : EIATTR_MERCURY_ISA_VERSION
	.align		4
        /*0014*/ 	.byte	0x03, 0x5f
        /*0016*/ 	.short	0x0101


	//----- nvinfo : EIATTR_UNUSED_LOAD_BYTE_OFFSET
	.align		4
        /*0018*/ 	.byte	0x04, 0x44
        /*001a*/ 	.short	(.L_100 - .L_99)


	//   ....[0]....
.L_99:
        /*001c*/ 	.word	0x000002a0
        /*0020*/ 	.word	0x00000fff


	//----- nvinfo : EIATTR_VRC_CTA_INIT_COUNT
	.align		4
.L_100:
        /*0024*/ 	.byte	0x02, 0x4a
	.zero		1
	.zero		1


	//----- nvinfo : EIATTR_EXIT_INSTR_OFFSETS
	.align		4
        /*0028*/ 	.byte	0x04, 0x1c
        /*002a*/ 	.short	(.L_102 - .L_101)


	//   ....[0]....
.L_101:
        /*002c*/ 	.word	0x00000370


	//   ....[1]....
        /*0030*/ 	.word	0x000003e0


	//----- nvinfo : EIATTR_MAX_THREADS
	.align		4
.L_102:
        /*0034*/ 	.byte	0x04, 0x05
        /*0036*/ 	.short	(.L_104 - .L_103)
.L_103:
        /*0038*/ 	.word	0x00000180
        /*003c*/ 	.word	0x00000001
        /*0040*/ 	.word	0x00000001


	//----- nvinfo : EIATTR_CRS_STACK_SIZE
	.align		4
.L_104:
        /*0044*/ 	.byte	0x04, 0x1e
        /*0046*/ 	.short	(.L_106 - .L_105)
.L_105:
        /*0048*/ 	.word	0x00000000


	//----- nvinfo : EIATTR_SW_WAR
	.align		4
.L_106:
        /*004c*/ 	.byte	0x04, 0x36
        /*004e*/ 	.short	(.L_108 - .L_107)
.L_107:
        /*0050*/ 	.word	0x00000008
.L_108:


//--------------------- .nv.info._Z27kLangevinUpdatePart1_kernelv --------------------------
	.section	.nv.info._Z27kLangevinUpdatePart1_kernelv,"",@"SHT_CUDA_INFO"
	.sectionflags	@""
	.align	4


	//----- nvinfo : EIATTR_CUDA_API_VERSION
	.align		4
        /*0000*/ 	.byte	0x04, 0x37
        /*0002*/ 	.short	(.L_110 - .L_109)
.L_109:
        /*0004*/ 	.word	0x00000082


	//----- nvinfo : EIATTR_SPARSE_MMA_MASK
	.align		4
.L_110:
        /*0008*/ 	.byte	0x03, 0x50
        /*000a*/ 	.short	0x0000


	//----- nvinfo : EIATTR_MAXREG_COUNT
	.align		4
        /*000c*/ 	.byte	0x03, 0x1b
        /*000e*/ 	.short	0x00a8


	//----- nvinfo : EIATTR_MERCURY_ISA_VERSION
	.align		4
        /*0010*/ 	.byte	0x03, 0x5f
        /*0012*/ 	.short	0x0101


	//----- nvinfo : EIATTR_UNUSED_LOAD_BYTE_OFFSET
	.align		4
        /*0014*/ 	.byte	0x04, 0x44
        /*0016*/ 	.short	(.L_112 - .L_111)


	//   ....[0]....
.L_111:
        /*0018*/ 	.word	0x00000220
        /*001c*/ 	.word	0x00000fff


	//   ....[1]....
        /*0020*/ 	.word	0x00000230
        /*0024*/ 	.word	0x00000fff


	//----- nvinfo : EIATTR_VRC_CTA_INIT_COUNT
	.align		4
.L_112:
        /*0028*/ 	.byte	0x02, 0x4a
	.zero		1
	.zero		1


	//----- nvinfo : EIATTR_EXIT_INSTR_OFFSETS
	.align		4
        /*002c*/ 	.byte	0x04, 0x1c
        /*002e*/ 	.short	(.L_114 - .L_113)


	//   ....[0]....
.L_113:
        /*0030*/ 	.word	0x000000b0


	//   ....[1]....
        /*0034*/ 	.word	0x000003b0


	//----- nvinfo : EIATTR_MAX_THREADS
	.align		4
.L_114:
        /*0038*/ 	.byte	0x04, 0x05
        /*003a*/ 	.short	(.L_116 - .L_115)
.L_115:
        /*003c*/ 	.word	0x00000180
        /*0040*/ 	.word	0x00000001
        /*0044*/ 	.word	0x00000001


	//----- nvinfo : EIATTR_CRS_STACK_SIZE
	.align		4
.L_116:
        /*0048*/ 	.byte	0x04, 0x1e
        /*004a*/ 	.short	(.L_118 - .L_117)
.L_117:
        /*004c*/ 	.word	0x00000000


	//----- nvinfo : EIATTR_SW_WAR
	.align		4
.L_118:
        /*0050*/ 	.byte	0x04, 0x36
        /*0052*/ 	.short	(.L_120 - .L_119)
.L_119:
        /*0054*/ 	.word	0x00000008
.L_120:


//--------------------- .nv.callgraph             --------------------------
	.section	.nv.callgraph,"",@"SHT_CUDA_CALLGRAPH"
	.align	4
	.sectionentsize	8
	.align		4
        /*0000*/ 	.word	0x00000000
	.align		4
        /*0004*/ 	.word	0xffffffff
	.align		4
        /*0008*/ 	.word	0x00000000
	.align		4
        /*000c*/ 	.word	0xfffffffe
	.align		4
        /*0010*/ 	.word	0x00000000
	.align		4
        /*0014*/ 	.word	0xfffffffd
	.align		4
        /*0018*/ 	.word	0x00000000
	.align		4
        /*001c*/ 	.word	0xfffffffc


//--------------------- .nv.constant3             --------------------------
	.section	.nv.constant3,"a",@progbits
	.align	8
.nv.constant3:
	.type		cSim,@object
	.size		cSim,(.L_0 - cSim)
cSim:
	.zero		1224
.L_0:


//--------------------- .nv.constant4             --------------------------
	.section	.nv.constant4,"a",@progbits
	.align	8
	.align		8
.nv.constant4:
        /*0000*/ 	.dword	_ZTVN10__cxxabiv117__class_type_infoE
	.align		8
        /*0008*/ 	.dword	_ZTVN10__cxxabiv120__si_class_type_infoE
	.align		8
        /*0010*/ 	.dword	_ZTVSt9exception
	.align		8
        /*0018*/ 	.dword	_ZTVN6OpenMM15OpenMMExceptionE


//--------------------- .text._Z34kSetVelocitiesFromPositions_kernelv --------------------------
	.section	.text._Z34kSetVelocitiesFromPositions_kernelv,"ax",@progbits
	.align	128
.text._Z34kSetVelocitiesFromPositions_kernelv:
        .type           _Z34kSetVelocitiesFromPositions_kernelv,@function
        .size           _Z34kSetVelocitiesFromPositions_kernelv,(.L_x_45 - _Z34kSetVelocitiesFromPositions_kernelv)
        .other          _Z34kSetVelocitiesFromPositions_kernelv,@"STO_CUDA_ENTRY STV_DEFAULT"
_Z34kSetVelocitiesFromPositions_kernelv:
[----:B------:R-:W-:Y:S01]  /*0000*/  LDC R1, c[0x0][0x37c] ;  /* 0x0000df00ff017b82 */ /* 0x000fe20000000800 */
[----:B------:R-:W0:Y:S01]  /*0010*/  S2R R0, SR_TID.X ;  /* 0x0000000000007919 */ /* 0x000e220000002100 */
[----:B------:R-:W1:Y:S01]  /*0020*/  LDCU UR4, c[0x3][URZ] ;  /* 0x00c00000ff0477ac */ /* 0x000e620008000800 */
[----:B0-----:R-:W-:-:S04]  /*0030*/  LOP3.LUT R0, R0, 0xffff, RZ, 0xc0, !PT ;  /* 0x0000ffff00007812 */ /* 0x001fc800078ec0ff */
[----:B-1----:R-:W-:-:S13]  /*0040*/  ISETP.GE.U32.AND P0, PT, R0, UR4, PT ;  /* 0x0000000400007c0c */ /* 0x002fda000bf06070 */
[----:B------:R-:W-:Y:S05]  /*0050*/  @P0 EXIT ;  /* 0x000000000000094d */ /* 0x000fea0003800000 */
[----:B------:R-:W0:Y:S01]  /*0060*/  LDC.64 R2, c[0x3][0x80] ;  /* 0x00c02000ff027b82 */ /* 0x000e220000000a00 */
[----:B------:R-:W0:Y:S01]  /*0070*/  LDCU.64 UR6, c[0x0][0x358] ;  /* 0x00006b00ff0677ac */ /* 0x000e220008000a00 */
[----:B------:R-:W1:Y:S06]  /*0080*/  LDCU UR4, c[0x0][0x360] ;  /* 0x00006c00ff0477ac */ /* 0x000e6c0008000800 */
[----:B------:R-:W2:Y:S08]  /*0090*/  LDC.64 R20, c[0x3][0x440] ;  /* 0x00c11000ff147b82 */ /* 0x000eb00000000a00 */
[----:B------:R-:W3:Y:S01]  /*00a0*/  LDC.64 R18, c[0x3][0x448] ;  /* 0x00c11200ff127b82 */ /* 0x000ee20000000a00 */
[----:B0-----:R-:W4:Y:S07]  /*00b0*/  LDG.E.64 R2, desc[UR6][R2.64] ;  /* 0x0000000602027981 */ /* 0x001f2e000c1e1b00 */
[----:B------:R-:W0:Y:S01]  /*00c0*/  LDC R23, c[0x0][0x370] ;  /* 0x0000dc00ff177b82 */ /* 0x000e220000000800 */
[----:B-1----:R-:W-:Y:S01]  /*00d0*/  ULOP3.LUT UR4, UR4, 0xffff, URZ, 0xc0, !UPT ;  /* 0x0000ffff04047892 */ /* 0x002fe2000f8ec0ff */
[----:B------:R-:W-:Y:S01]  /*00e0*/  MOV R8, 0x180 ;  /* 0x0000018000087802 */ /* 0x000fe20000000f00 */
[----:B--2---:R-:W-:-:S05]  /*00f0*/  IMAD.WIDE.U32 R20, R0, 0x10, R20 ;  /* 0x0000001000147825 */ /* 0x004fca00078e0014 */
[----:B------:R-:W1:Y:S01]  /*0100*/  LDC.64 R16, c[0x3][0x458] ;  /* 0x00c11600ff107b82 */ /* 0x000e620000000a00 */
[----:B---3--:R-:W-:Y:S01]  /*0110*/  IMAD.WIDE.U32 R18, R0, 0x10, R18 ;  /* 0x0000001000127825 */ /* 0x008fe200078e0012 */
[----:B0-----:R-:W-:-:S05]  /*0120*/  LOP3.LUT R23, R23, 0xffff, RZ, 0xc0, !PT ;  /* 0x0000ffff17177812 */ /* 0x001fca00078ec0ff */
[----:B------:R-:W-:Y:S02]  /*0130*/  IMAD R23, R23, UR4, RZ ;  /* 0x0000000417177c24 */ /* 0x000fe4000f8e02ff */
[----:B-1----:R-:W-:-:S04]  /*0140*/  IMAD.WIDE.U32 R16, R0, 0x10, R16 ;  /* 0x0000001000107825 */ /* 0x002fc800078e0010 */
[----:B----4-:R-:W-:-:S06]  /*0150*/  FADD.FTZ R4, R2, R3 ;  /* 0x0000000302047221 */ /* 0x010fcc0000010000 */
[----:B------:R-:W0:Y:S02]  /*0160*/  F2F.F64.F32 R4, R4 ;  /* 0x0000000400047310 */ /* 0x000e240000201800 */
[----:B0-----:R-:W-:Y:S05]  /*0170*/  CALL.REL.NOINC `($__internal_0_$__cuda_sm20_div_rn_f64_fast) ;  /* 0x0000000000647944 */ /* 0x001fea0003c00000 */
[----:B------:R-:W0:Y:S02]  /*0180*/  LDCU UR4, c[0x3][URZ] ;  /* 0x00c00000ff0477ac */ /* 0x000e240008000800 */
.L_x_0:
[----:B------:R1:W2:Y:S04]  /*0190*/  LDG.E.128 R8, desc[UR6][R18.64] ;  /* 0x0000000612087981 */ /* 0x0002a8000c1e1d00 */
[----:B------:R-:W3:Y:S04]  /*01a0*/  LDG.E.128 R12, desc[UR6][R20.64] ;  /* 0x00000006140c7981 */ /* 0x000ee8000c1e1d00 */
[----:B------:R-:W4:Y:S01]  /*01b0*/  LDG.E R7, desc[UR6][R16.64+0xc] ;  /* 0x00000c0610077981 */ /* 0x000f22000c1e1900 */
[C---:B------:R-:W-:Y:S02]  /*01c0*/  IMAD.IADD R0, R23.reuse, 0x1, R0 ;  /* 0x0000000117007824 */ /* 0x040fe400078e0200 */
[----:B-1----:R-:W-:-:S03]  /*01d0*/  IMAD.WIDE.U32 R18, R23, 0x10, R18 ;  /* 0x0000001017127825 */ /* 0x002fc600078e0012 */
[----:B0-----:R-:W-:Y:S01]  /*01e0*/  ISETP.GE.U32.AND P0, PT, R0, UR4, PT ;  /* 0x0000000400007c0c */ /* 0x001fe2000bf06070 */
[----:B--2---:R-:W0:Y:S01]  /*01f0*/  F2F.F64.F32 R4, R8 ;  /* 0x0000000800047310 */ /* 0x004e220000201800 */
[----:B---3--:R-:W-:Y:S01]  /*0200*/  FADD.FTZ R12, R12, R8 ;  /* 0x000000080c0c7221 */ /* 0x008fe20000010000 */
[----:B------:R-:W-:Y:S01]  /*0210*/  FADD.FTZ R13, R13, R9 ;  /* 0x000000090d0d7221 */ /* 0x000fe20000010000 */
[----:B------:R-:W-:-:S05]  /*0220*/  FADD.FTZ R14, R14, R10 ;  /* 0x0000000a0e0e7221 */ /* 0x000fca0000010000 */
[----:B------:R-:W1:Y:S01]  /*0230*/  F2F.F64.F32 R24, R9 ;  /* 0x0000000900187310 */ /* 0x000e620000201800 */
[----:B0-----:R-:W-:-:S07]  /*0240*/  DMUL R28, R2, R4 ;  /* 0x00000004021c7228 */ /* 0x001fce0000000000 */
[----:B------:R-:W0:Y:S01]  /*0250*/  F2F.F64.F32 R26, R10 ;  /* 0x0000000a001a7310 */ /* 0x000e220000201800 */
[----:B-1----:R-:W-:-:S07]  /*0260*/  DMUL R24, R2, R24 ;  /* 0x0000001802187228 */ /* 0x002fce0000000000 */
[----:B------:R-:W-:Y:S01]  /*0270*/  F2F.F32.F64 R4, R28 ;  /* 0x0000001c00047310 */ /* 0x000fe20000301000 */
[----:B0-----:R-:W-:-:S07]  /*0280*/  DMUL R26, R2, R26 ;  /* 0x0000001a021a7228 */ /* 0x001fce0000000000 */
[----:B------:R-:W-:Y:S08]  /*0290*/  F2F.F32.F64 R5, R24 ;  /* 0x0000001800057310 */ /* 0x000ff00000301000 */
[----:B------:R-:W4:Y:S02]  /*02a0*/  F2F.F32.F64 R6, R26 ;  /* 0x0000001a00067310 */ /* 0x000f240000301000 */
[----:B----4-:R0:W-:Y:S04]  /*02b0*/  STG.E.128 desc[UR6][R16.64], R4 ;  /* 0x0000000410007986 */ /* 0x0101e8000c101d06 */
[----:B------:R1:W-:Y:S01]  /*02c0*/  STG.E.128 desc[UR6][R20.64], R12 ;  /* 0x0000000c14007986 */ /* 0x0003e2000c101d06 */
[----:B0-----:R-:W-:-:S04]  /*02d0*/  IMAD.WIDE.U32 R16, R23, 0x10, R16 ;  /* 0x0000001017107825 */ /* 0x001fc800078e0010 */
[----:B-1----:R-:W-:Y:S01]  /*02e0*/  IMAD.WIDE.U32 R20, R23, 0x10, R20 ;  /* 0x0000001017147825 */ /* 0x002fe200078e0014 */
[----:B------:R-:W-:Y:S06]  /*02f0*/  @!P0 BRA `(.L_x_0) ;  /* 0xfffffffc00a48947 */ /* 0x000fec000383ffff */
[----:B------:R-:W-:Y:S05]  /*0300*/  EXIT ;  /* 0x000000000000794d */ /* 0x000fea0003800000 */
        .weak           $__internal_0_$__cuda_sm20_div_rn_f64_fast
        .type           $__internal_0_$__cuda_sm20_div_rn_f64_fast,@function
        .size           $__internal_0_$__cuda_sm20_div_rn_f64_fast,($__internal_1_$__cuda_sm20_div_rn_f64_full - $__internal_0_$__cuda_sm20_div_rn_f64_fast)
$__internal_0_$__cuda_sm20_div_rn_f64_fast:
[----:B------:R-:W0:Y:S01]  /*0310*/  MUFU.RCP64H R3, R5 ;  /* 0x0000000500037308 */ /* 0x000e220000001800 */
[----:B------:R-:W-:-:S06]  /*0320*/  IMAD.MOV.U32 R2, RZ, RZ, 0x1 ;  /* 0x00000001ff027424 */ /* 0x000fcc00078e00ff */
[----:B0-----:R-:W-:-:S08]  /*0330*/  DFMA R6, -R4, R2, 1 ;  /* 0x3ff000000406742b */ /* 0x001fd00000000102 */
[----:B------:R-:W-:-:S08]  /*0340*/  DFMA R6, R6, R6, R6 ;  /* 0x000000060606722b */ /* 0x000fd00000000006 */
[----:B------:R-:W-:-:S08]  /*0350*/  DFMA R6, R2, R6, R2 ;  /* 0x000000060206722b */ /* 0x000fd00000000002 */
[----:B------:R-:W-:-:S08]  /*0360*/  DFMA R2, -R4, R6, 1 ;  /* 0x3ff000000402742b */ /* 0x000fd00000000106 */
[----:B------:R-:W-:-:S08]  /*0370*/  DFMA R2, R6, R2, R6 ;  /* 0x000000020602722b */ /* 0x000fd00000000006 */
[----:B------:R-:W-:-:S08]  /*0380*/  DMUL R6, R2, 2 ;  /* 0x4000000002067828 */ /* 0x000fd00000000000 */
[----:B------:R-:W-:-:S08]  /*0390*/  DFMA R10, -R4, R6, 2 ;  /* 0x40000000040a742b */ /* 0x000fd00000000106 */
[----:B------:R-:W-:-:S10]  /*03a0*/  DFMA R2, R2, R10, R6 ;  /* 0x0000000a0202722b */ /* 0x000fd40000000006 */
[----:B------:R-:W-:-:S05]  /*03b0*/  FFMA R6, RZ, R5, R3 ;  /* 0x00000005ff067223 */ /* 0x000fca0000000003 */
[----:B------:R-:W-:-:S13]  /*03c0*/  FSETP.GT.AND P0, PT, |R6|, 1.469367938527859385e-39, PT ;  /* 0x001000000600780b */ /* 0x000fda0003f04200 */
[----:B------:R-:W-:Y:S05]  /*03d0*/  @P0 BRA `(.L_x_1) ;  /* 0x0000000000080947 */ /* 0x000fea0003800000 */
[----:B------:R-:W-:-:S07]  /*03e0*/  MOV R10, 0x400 ;  /* 0x00000400000a7802 */ /* 0x000fce0000000f00 */
[----:B------:R-:W-:Y:S05]  /*03f0*/  CALL.REL.NOINC `($__internal_1_$__cuda_sm20_div_rn_f64_full) ;  /* 0x0000000000087944 */ /* 0x000fea0003c00000 */
.L_x_1:
[----:B------:R-:W-:-:S04]  /*0400*/  IMAD.MOV.U32 R9, RZ, RZ, 0x0 ;  /* 0x00000000ff097424 */ /* 0x000fc800078e00ff */
[----:B------:R-:W-:Y:S05]  /*0410*/  RET.REL.NODEC R8 `(_Z34kSetVelocitiesFromPositions_kernelv) ;  /* 0xfffffff808f87950 */ /* 0x000fea0003c3ffff */
        .weak           $__internal_1_$__cuda_sm20_div_rn_f64_full
        .type           $__internal_1_$__cuda_sm20_div_rn_f64_full,@function
        .size           $__internal_1_$__cuda_sm20_div_rn_f64_full,(.L_x_45 - $__internal_1_$__cuda_sm20_div_rn_f64_full)
$__internal_1_$__cuda_sm20_div_rn_f64_full:
[C---:B------:R-:W-:Y:S01]  /*0420*/  FSETP.GEU.AND P0, PT, |R5|.reuse, 1.469367938527859385e-39, PT ;  /* 0x001000000500780b */ /* 0x040fe20003f0e200 */
[----:B------:R-:W-:Y:S01]  /*0430*/  IMAD.MOV.U32 R6, RZ, RZ, 0x1 ;  /* 0x00000001ff067424 */ /* 0x000fe200078e00ff */
[C---:B------:R-:W-:Y:S01]  /*0440*/  LOP3.LUT R2, R5.reuse, 0x800fffff, RZ, 0xc0, !PT ;  /* 0x800fffff05027812 */ /* 0x040fe200078ec0ff */
[----:B------:R-:W-:Y:S01]  /*0450*/  IMAD.MOV.U32 R11, RZ, RZ, 0x40000000 ;  /* 0x40000000ff0b7424 */ /* 0x000fe200078e00ff */
[----:B------:R-:W-:Y:S01]  /*0460*/  LOP3.LUT R22, R5, 0x7ff00000, RZ, 0xc0, !PT ;  /* 0x7ff0000005167812 */ /* 0x000fe200078ec0ff */
[----:B------:R-:W-:Y:S01]  /*0470*/  IMAD.MOV.U32 R9, RZ, RZ, 0x1ca00000 ;  /* 0x1ca00000ff097424 */ /* 0x000fe200078e00ff */
[----:B------:R-:W-:Y:S01]  /*0480*/  LOP3.LUT R3, R2, 0x3ff00000, RZ, 0xfc, !PT ;  /* 0x3ff0000002037812 */ /* 0x000fe200078efcff */
[----:B------:R-:W-:Y:S01]  /*0490*/  IMAD.MOV.U32 R2, RZ, RZ, R4 ;  /* 0x000000ffff027224 */ /* 0x000fe200078e0004 */
[----:B------:R-:W-:Y:S01]  /*04a0*/  ISETP.LE.U32.AND P1, PT, R22, 0x40000000, PT ;  /* 0x400000001600780c */ /* 0x000fe20003f23070 */
[----:B------:R-:W-:-:S04]  /*04b0*/  VIADD R26, R11, 0xffffffff ;  /* 0xffffffff0b1a7836 */ /* 0x000fc80000000000 */
[----:B------:R-:W-:-:S06]  /*04c0*/  @!P0 DMUL R2, R4, 8.98846567431157953865e+307 ;  /* 0x7fe0000004028828 */ /* 0x000fcc0000000000 */
[----:B------:R-:W0:Y:S04]  /*04d0*/  MUFU.RCP64H R7, R3 ;  /* 0x0000000300077308 */ /* 0x000e280000001800 */
[----:B------:R-:W-:Y:S02]  /*04e0*/  @!P0 LOP3.LUT R22, R3, 0x7ff00000, RZ, 0xc0, !PT ;  /* 0x7ff0000003168812 */ /* 0x000fe400078ec0ff */
[----:B------:R-:W-:-:S03]  /*04f0*/  ISETP.GT.U32.AND P0, PT, R26, 0x7feffffe, PT ;  /* 0x7feffffe1a00780c */ /* 0x000fc60003f04070 */
[----:B------:R-:W-:-:S05]  /*0500*/  VIADD R26, R22, 0xffffffff ;  /* 0xffffffff161a7836 */ /* 0x000fca0000000000 */
[----:B------:R-:W-:Y:S01]  /*0510*/  ISETP.GT.U32.OR P0, PT, R26, 0x7feffffe, P0 ;  /* 0x7feffffe1a00780c */ /* 0x000fe20000704470 */
[----:B0-----:R-:W-:-:S08]  /*0520*/  DFMA R12, R6, -R2, 1 ;  /* 0x3ff00000060c742b */ /* 0x001fd00000000802 */
[----:B------:R-:W-:-:S08]  /*0530*/  DFMA R12, R12, R12, R12 ;  /* 0x0000000c0c0c722b */ /* 0x000fd0000000000c */
[----:B------:R-:W-:-:S08]  /*0540*/  DFMA R12, R6, R12, R6 ;  /* 0x0000000c060c722b */ /* 0x000fd00000000006 */
[----:B------:R-:W-:-:S08]  /*0550*/  DFMA R6, R12, -R2, 1 ;  /* 0x3ff000000c06742b */ /* 0x000fd00000000802 */
[----:B------:R-:W-:Y:S01]  /*0560*/  DFMA R12, R12, R6, R12 ;  /* 0x000000060c0c722b */ /* 0x000fe2000000000c */
[----:B------:R-:W-:Y:S01]  /*0570*/  SEL R7, R9, 0x63400000, !P1 ;  /* 0x6340000009077807 */ /* 0x000fe20004800000 */
[----:B------:R-:W-:-:S06]  /*0580*/  IMAD.MOV.U32 R6, RZ, RZ, RZ ;  /* 0x000000ffff067224 */ /* 0x000fcc00078e00ff */
[----:B------:R-:W-:-:S08]  /*0590*/  DMUL R14, R12, R6 ;  /* 0x000000060c0e7228 */ /* 0x000fd00000000000 */
[----:B------:R-:W-:-:S08]  /*05a0*/  DFMA R24, R14, -R2, R6 ;  /* 0x800000020e18722b */ /* 0x000fd00000000006 */
[----:B------:R-:W-:Y:S01]  /*05b0*/  DFMA R12, R12, R24, R14 ;  /* 0x000000180c0c722b */ /* 0x000fe2000000000e */
[----:B------:R-:W-:Y:S10]  /*05c0*/  @P0 BRA `(.L_x_2) ;  /* 0x0000000000740947 */ /* 0x000ff40003800000 */
[----:B------:R-:W-:Y:S01]  /*05d0*/  LOP3.LUT R15, R5, 0x7ff00000, RZ, 0xc0, !PT ;  /* 0x7ff00000050f7812 */ /* 0x000fe200078ec0ff */
[----:B------:R-:W-:Y:S02]  /*05e0*/  IMAD.MOV.U32 R11, RZ, RZ, 0x40000000 ;  /* 0x40000000ff0b7424 */ /* 0x000fe400078e00ff */
[----:B------:R-:W-:Y:S01]  /*05f0*/  IMAD.MOV.U32 R24, RZ, RZ, RZ ;  /* 0x000000ffff187224 */ /* 0x000fe200078e00ff */
[----:B------:R-:W-:Y:S01]  /*0600*/  ISETP.LE.U32.AND P0, PT, R15, 0x40000000, PT ;  /* 0x400000000f00780c */ /* 0x000fe20003f03070 */
[----:B------:R-:W-:-:S05]  /*0610*/  IMAD.MOV R14, RZ, RZ, -R15 ;  /* 0x000000ffff0e7224 */ /* 0x000fca00078e0a0f */
[----:B------:R-:W-:Y:S02]  /*0620*/  VIADDMNMX R11, R14, R11, 0xb9600000, !PT ;  /* 0xb96000000e0b7446 */ /* 0x000fe4000780010b */
[----:B------:R-:W-:Y:S02]  /*0630*/  SEL R14, R9, 0x63400000, !P0 ;  /* 0x63400000090e7807 */ /* 0x000fe40004000000 */
[----:B------:R-:W-:-:S05]  /*0640*/  VIMNMX R9, PT, PT, R11, 0x46a00000, PT ;  /* 0x46a000000b097848 */ /* 0x000fca0003fe0100 */
[----:B------:R-:W-:-:S05]  /*0650*/  IMAD.IADD R9, R9, 0x1, -R14 ;  /* 0x0000000109097824 */ /* 0x000fca00078e0a0e */
[----:B------:R-:W-:-:S06]  /*0660*/  IADD3 R25, PT, PT, R9, 0x7fe00000, RZ ;  /* 0x7fe0000009197810 */ /* 0x000fcc0007ffe0ff */
[----:B------:R-:W-:-:S10]  /*0670*/  DMUL R14, R12, R24 ;  /* 0x000000180c0e7228 */ /* 0x000fd40000000000 */
[----:B------:R-:W-:-:S13]  /*0680*/  FSETP.GTU.AND P0, PT, |R15|, 1.469367938527859385e-39, PT ;  /* 0x001000000f00780b */ /* 0x000fda0003f0c200 */
[----:B------:R-:W-:Y:S05]  /*0690*/  @P0 BRA `(.L_x_3) ;  /* 0x0000000000840947 */ /* 0x000fea0003800000 */
[----:B------:R-:W-:Y:S01]  /*06a0*/  DFMA R2, R12, -R2, R6 ;  /* 0x800000020c02722b */ /* 0x000fe20000000006 */
[----:B------:R-:W-:-:S09]  /*06b0*/  IMAD.MOV.U32 R24, RZ, RZ, RZ ;  /* 0x000000ffff187224 */ /* 0x000fd200078e00ff */
[C---:B------:R-:W-:Y:S02]  /*06c0*/  FSETP.NEU.AND P0, PT, R3.reuse, RZ, PT ;  /* 0x000000ff0300720b */ /* 0x040fe40003f0d000 */
[----:B------:R-:W-:-:S04]  /*06d0*/  LOP3.LUT R5, R3, 0x80000000, R5, 0x48, !PT ;  /* 0x8000000003057812 */ /* 0x000fc800078e4805 */
[----:B------:R-:W-:-:S07]  /*06e0*/  LOP3.LUT R25, R5, R25, RZ, 0xfc, !PT ;  /* 0x0000001905197212 */ /* 0x000fce00078efcff */
[----:B------:R-:W-:Y:S05]  /*06f0*/  @!P0 BRA `(.L_x_3) ;  /* 0x00000000006c8947 */ /* 0x000fea0003800000 */
[----:B------:R-:W-:Y:S01]  /*0700*/  IMAD.MOV R3, RZ, RZ, -R9 ;  /* 0x000000ffff037224 */ /* 0x000fe200078e0a09 */
[----:B------:R-:W-:Y:S01]  /*0710*/  IADD3 R9, PT, PT, -R9, -0x43300000, RZ ;  /* 0xbcd0000009097810 */ /* 0x000fe20007ffe1ff */
[----:B------:R-:W-:-:S06]  /*0720*/  IMAD.MOV.U32 R2, RZ, RZ, RZ ;  /* 0x000000ffff027224 */ /* 0x000fcc00078e00ff */
[----:B------:R-:W-:Y:S02]  /*0730*/  DFMA R2, R14, -R2, R12 ;  /* 0x800000020e02722b */ /* 0x000fe4000000000c */
[----:B------:R-:W-:-:S08]  /*0740*/  DMUL.RP R12, R12, R24 ;  /* 0x000000180c0c7228 */ /* 0x000fd00000008000 */
[----:B------:R-:W-:Y:S02]  /*0750*/  FSETP.NEU.AND P0, PT, |R3|, R9, PT ;  /* 0x000000090300720b */ /* 0x000fe40003f0d200 */
[----:B------:R-:W-:Y:S02]  /*0760*/  LOP3.LUT R5, R13, R5, RZ, 0x3c, !PT ;  /* 0x000000050d057212 */ /* 0x000fe400078e3cff */
[----:B------:R-:W-:Y:S02]  /*0770*/  FSEL R14, R12, R14, !P0 ;  /* 0x0000000e0c0e7208 */ /* 0x000fe40004000000 */
[----:B------:R-:W-:Y:S01]  /*0780*/  FSEL R15, R5, R15, !P0 ;  /* 0x0000000f050f7208 */ /* 0x000fe20004000000 */
[----:B------:R-:W-:Y:S06]  /*0790*/  BRA `(.L_x_3) ;  /* 0x0000000000447947 */ /* 0x000fec0003800000 */
.L_x_2:
[----:B------:R-:W-:-:S14]  /*07a0*/  DSETP.NAN.AND P0, PT, R4, R4, PT ;  /* 0x000000040400722a */ /* 0x000fdc0003f08000 */
[----:B------:R-:W-:Y:S05]  /*07b0*/  @P0 BRA `(.L_x_4) ;  /* 0x0000000000340947 */ /* 0x000fea0003800000 */
[----:B------:R-:W-:Y:S01]  /*07c0*/  ISETP.NE.AND P0, PT, R11, R22, PT ;  /* 0x000000160b00720c */ /* 0x000fe20003f05270 */
[----:B------:R-:W-:Y:S02]  /*07d0*/  IMAD.MOV.U32 R14, RZ, RZ, 0x0 ;  /* 0x00000000ff0e7424 */ /* 0x000fe400078e00ff */
[----:B------:R-:W-:-:S10]  /*07e0*/  IMAD.MOV.U32 R15, RZ, RZ, -0x80000 ;  /* 0xfff80000ff0f7424 */ /* 0x000fd400078e00ff */
[----:B------:R-:W-:Y:S05]  /*07f0*/  @!P0 BRA `(.L_x_3) ;  /* 0x00000000002c8947 */ /* 0x000fea0003800000 */
[----:B------:R-:W-:Y:S02]  /*0800*/  ISETP.NE.AND P0, PT, R11, 0x7ff00000, PT ;  /* 0x7ff000000b00780c */ /* 0x000fe40003f05270 */
[----:B------:R-:W-:Y:S02]  /*0810*/  LOP3.LUT R4, R5, 0x40000000, RZ, 0x3c, !PT ;  /* 0x4000000005047812 */ /* 0x000fe400078e3cff */
[----:B------:R-:W-:Y:S02]  /*0820*/  ISETP.EQ.OR P0, PT, R22, RZ, !P0 ;  /* 0x000000ff1600720c */ /* 0x000fe40004702670 */
[----:B------:R-:W-:-:S11]  /*0830*/  LOP3.LUT R15, R4, 0x80000000, RZ, 0xc0, !PT ;  /* 0x80000000040f7812 */ /* 0x000fd600078ec0ff */
[----:B------:R-:W-:Y:S01]  /*0840*/  @P0 LOP3.LUT R2, R15, 0x7ff00000, RZ, 0xfc, !PT ;  /* 0x7ff000000f020812 */ /* 0x000fe200078efcff */
[----:B------:R-:W-:Y:S01]  /*0850*/  @!P0 IMAD.MOV.U32 R14, RZ, RZ, RZ ;  /* 0x000000ffff0e8224 */ /* 0x000fe200078e00ff */
[----:B------:R-:W-:-:S03]  /*0860*/  @P0 MOV R14, RZ ;  /* 0x000000ff000e0202 */ /* 0x000fc60000000f00 */
[----:B------:R-:W-:Y:S01]  /*0870*/  @P0 IMAD.MOV.U32 R15, RZ, RZ, R2 ;  /* 0x000000ffff0f0224 */ /* 0x000fe200078e0002 */
[----:B------:R-:W-:Y:S06]  /*0880*/  BRA `(.L_x_3) ;  /* 0x0000000000087947 */ /* 0x000fec0003800000 */
.L_x_4:
[----:B------:R-:W-:Y:S01]  /*0890*/  LOP3.LUT R15, R5, 0x80000, RZ, 0xfc, !PT ;  /* 0x00080000050f7812 */ /* 0x000fe200078efcff */
[----:B------:R-:W-:-:S07]  /*08a0*/  IMAD.MOV.U32 R14, RZ, RZ, R4 ;  /* 0x000000ffff0e7224 */ /* 0x000fce00078e0004 */
.L_x_3:
[----:B------:R-:W-:Y:S02]  /*08b0*/  IMAD.MOV.U32 R11, RZ, RZ, 0x0 ;  /* 0x00000000ff0b7424 */ /* 0x000fe400078e00ff */
[----:B------:R-:W-:Y:S02]  /*08c0*/  IMAD.MOV.U32 R2, RZ, RZ, R14 ;  /* 0x000000ffff027224 */ /* 0x000fe400078e000e */
[----:B------:R-:W-:Y:S01]  /*08d0*/  IMAD.MOV.U32 R3, RZ, RZ, R15 ;  /* 0x000000ffff037224 */ /* 0x000fe200078e000f */
[----:B------:R-:W-:Y:S06]  /*08e0*/  RET.REL.NODEC R10 `(_Z34kSetVelocitiesFromPositions_kernelv) ;  /* 0xfffffff40ac47950 */ /* 0x000fec0003c3ffff */
.L_x_5:
[----:B------:R-:W-:-:S00]  /*08f0*/  BRA `(.L_x_5) ;  /* 0xfffffffc00fc7947 */ /* 0x000fc0000383ffff */
[----:B------:R-:W-:-:S00]  /*0900*/  NOP ;  /* 0x0000000000007918 */ /* 0x000fc00000000000 */
[----:B------:R-:W-:-:S00]  /*0910*/  NOP ;  /* 0x0000000000007918 */ /* 0x000fc00000000000 */
[----:B------:R-:W-:-:S00]  /*0920*/  NOP ;  /* 0x0000000000007918 */ /* 0x000fc00000000000 */
[----:B------:R-:W-:-:S00]  /*0930*/  NOP ;  /* 0x0000000000007918 */ /* 0x000fc00000000000 */
[----:B------:R-:W-:-:S00]  /*0940*/  NOP ;  /* 0x0000000000007918 */ /* 0x000fc00000000000 */
[----:B------:R-:W-:-:S00]  /*0950*/  NOP ;  /* 0x0000000000007918 */ /* 0x000fc00000000000 */
[----:B------:R-:W-:-:S00]  /*0960*/  NOP ;  /* 0x0000000000007918 */ /* 0x000fc00000000000 */
[----:B------:R-:W-:-:S00]  /*0970*/  NOP ;  /* 0x0000000000007918 */ /* 0x000fc00000000000 */
.L_x_45:


//--------------------- .text._Z30kSelectLangevinStepSize_kernelf --------------------------
	.section	.text._Z30kSelectLangevinStepSize_kernelf,"ax",@progbits
	.align	128
.text._Z30kSelectLangevinStepSize_kernelf:
        .type           _Z30kSelectLangevinStepSize_kernelf,@function
        .size           _Z30kSelectLangevinStepSize_kernelf,(.L_x_48 - _Z30kSelectLangevinStepSize_kernelf)
        .other          _Z30kSelectLangevinStepSize_kernelf,@"STO_CUDA_ENTRY STV_DEFAULT"
_Z30kSelectLangevinStepSize_kernelf:
[----:B------:R-:W-:Y:S01]  /*0000*/  LDC R1, c[0x0][0x37c] ;  /* 0x0000df00ff017b82 */ /* 0x000fe20000000800 */
[----:B------:R-:W0:Y:S07]  /*0010*/  S2R R0, SR_TID.X ;  /* 0x0000000000007919 */ /* 0x000e2e0000002100 */
[----:B------:R-:W1:Y:S01]  /*0020*/  S2UR UR5, SR_CgaCtaId ;  /* 0x00000000000579c3 */ /* 0x000e620000008800 */
[----:B------:R-:W-:Y:S01]  /*0030*/  UMOV UR4, 0x400 ;  /* 0x0000040000047882 */ /* 0x000fe20000000000 */
[----:B------:R-:W2:Y:S01]  /*0040*/  LDCU UR7, c[0x3][URZ] ;  /* 0x00c00000ff0777ac */ /* 0x000ea20008000800 */
[----:B------:R-:W-:Y:S01]  /*0050*/  BSSY.RECONVERGENT B0, `(.L_x_6) ;  /* 0x0000029000007945 */ /* 0x000fe20003800200 */
[----:B------:R-:W-:Y:S01]  /*0060*/  UIADD3 UR4, UPT, UPT, UR4, 0x10, URZ ;  /* 0x0000001004047890 */ /* 0x000fe2000fffe0ff */
[----:B------:R-:W3:Y:S01]  /*0070*/  LDCU UR6, c[0x0][0x360] ;  /* 0x00006c00ff0677ac */ /* 0x000ee20008000800 */
[----:B------:R-:W4:Y:S02]  /*0080*/  LDCU.64 UR10, c[0x0][0x358] ;  /* 0x00006b00ff0a77ac */ /* 0x000f240008000a00 */
[----:B-1----:R-:W-:-:S02]  /*0090*/  ULEA UR5, UR5, UR4, 0x18 ;  /* 0x0000000405057291 */ /* 0x002fc4000f8ec0ff */
[----:B---3--:R-:W-:Y:S01]  /*00a0*/  ULOP3.LUT UR6, UR6, 0xffff, URZ, 0xc0, !UPT ;  /* 0x0000ffff06067892 */ /* 0x008fe2000f8ec0ff */
[----:B0-----:R-:W-:-:S04]  /*00b0*/  LOP3.LUT R0, R0, 0xffff, RZ, 0xc0, !PT ;  /* 0x0000ffff00007812 */ /* 0x001fc800078ec0ff */
[C---:B------:R-:W-:Y:S02]  /*00c0*/  LEA R2, R0.reuse, UR5, 0x2 ;  /* 0x0000000500027c11 */ /* 0x040fe4000f8e10ff */
[C---:B--2---:R-:W-:Y:S02]  /*00d0*/  ISETP.GE.U32.AND P0, PT, R0.reuse, UR7, PT ;  /* 0x0000000700007c0c */ /* 0x044fe4000bf06070 */
[C---:B------:R-:W-:Y:S01]  /*00e0*/  ISETP.NE.U32.AND P2, PT, R0.reuse, RZ, PT ;  /* 0x000000ff0000720c */ /* 0x040fe20003f45070 */
[----:B------:R0:W-:Y:S01]  /*00f0*/  STS [R2], RZ ;  /* 0x000000ff02007388 */ /* 0x0001e20000000800 */
[----:B------:R-:W-:-:S09]  /*0100*/  ISETP.GT.U32.AND P1, PT, R0, 0x2, PT ;  /* 0x000000020000780c */ /* 0x000fd20003f24070 */
[----:B0---4-:R-:W-:Y:S05]  /*0110*/  @P0 BRA `(.L_x_7) ;  /* 0x0000000000700947 */ /* 0x011fea0003800000 */
[----:B------:R-:W0:Y:S01]  /*0120*/  LDC.64 R4, c[0x3][0x460] ;  /* 0x00c11800ff047b82 */ /* 0x000e220000000a00 */
[----:B------:R-:W-:Y:S01]  /*0130*/  UMOV UR4, URZ ;  /* 0x000000ff00047c82 */ /* 0x000fe20008000000 */
[----:B------:R-:W-:-:S06]  /*0140*/  MOV R12, R0 ;  /* 0x00000000000c7202 */ /* 0x000fcc0000000f00 */
[----:B------:R-:W1:Y:S08]  /*0150*/  LDC.64 R6, c[0x3][0x458] ;  /* 0x00c11600ff067b82 */ /* 0x000e700000000a00 */
[----:B------:R-:W2:Y:S01]  /*0160*/  LDC R3, c[0x0][0x370] ;  /* 0x0000dc00ff037b82 */ /* 0x000ea20000000800 */
[----:B0-----:R-:W-:-:S03]  /*0170*/  IMAD.WIDE.U32 R4, R0, 0x10, R4 ;  /* 0x0000001000047825 */ /* 0x001fc600078e0004 */
[----:B------:R-:W-:Y:S02]  /*0180*/  MOV R8, R4 ;  /* 0x0000000400087202 */ /* 0x000fe40000000f00 */
[----:B------:R-:W-:Y:S01]  /*0190*/  IADD3 R9, PT, PT, R5, UR4, RZ ;  /* 0x0000000405097c10 */ /* 0x000fe2000fffe0ff */
[----:B-1----:R-:W-:-:S05]  /*01a0*/  IMAD.WIDE.U32 R6, R0, 0x10, R6 ;  /* 0x0000001000067825 */ /* 0x002fca00078e0006 */
[----:B------:R-:W-:Y:S02]  /*01b0*/  IADD3 R11, PT, PT, R7, UR4, RZ ;  /* 0x00000004070b7c10 */ /* 0x000fe4000fffe0ff */
[----:B------:R-:W-:Y:S02]  /*01c0*/  MOV R10, R6 ;  /* 0x00000006000a7202 */ /* 0x000fe40000000f00 */
[----:B--2---:R-:W-:Y:S01]  /*01d0*/  LOP3.LUT R4, R3, 0xffff, RZ, 0xc0, !PT ;  /* 0x0000ffff03047812 */ /* 0x004fe200078ec0ff */
[----:B------:R-:W-:-:S04]  /*01e0*/  IMAD.MOV.U32 R3, RZ, RZ, RZ ;  /* 0x000000ffff037224 */ /* 0x000fc800078e00ff */
[----:B------:R-:W-:-:S07]  /*01f0*/  IMAD R13, R4, UR6, RZ ;  /* 0x00000006040d7c24 */ /* 0x000fce000f8e02ff */
.L_x_8:
[----:B0-----:R0:W2:Y:S04]  /*0200*/  LDG.E.128 R4, desc[UR10][R8.64] ;  /* 0x0000000a08047981 */ /* 0x0010a8000c1e1d00 */
[----:B------:R-:W3:Y:S01]  /*0210*/  LDG.E R14, desc[UR10][R10.64+0xc] ;  /* 0x00000c0a0a0e7981 */ /* 0x000ee2000c1e1900 */
[----:B------:R-:W-:-:S04]  /*0220*/  IADD3 R12, PT, PT, R13, R12, RZ ;  /* 0x0000000c0d0c7210 */ /* 0x000fc80007ffe0ff */
[----:B------:R-:W-:Y:S01]  /*0230*/  ISETP.GE.U32.AND P0, PT, R12, UR7, PT ;  /* 0x000000070c007c0c */ /* 0x000fe2000bf06070 */
[----:B0-----:R-:W-:-:S04]  /*0240*/  IMAD.WIDE.U32 R8, R13, 0x10, R8 ;  /* 0x000000100d087825 */ /* 0x001fc800078e0008 */
[----:B--2---:R-:W-:-:S04]  /*0250*/  FMUL.FTZ R5, R5, R5 ;  /* 0x0000000505057220 */ /* 0x004fc80000410000 */
[----:B------:R-:W-:-:S04]  /*0260*/  FFMA.FTZ R5, R4, R4, R5 ;  /* 0x0000000404057223 */ /* 0x000fc80000010005 */
[----:B------:R-:W-:-:S04]  /*0270*/  FFMA.FTZ R5, R6, R6, R5 ;  /* 0x0000000606057223 */ /* 0x000fc80000010005 */
[----:B---3--:R-:W-:Y:S01]  /*0280*/  FFMA.FTZ R3, R14, R5, R3 ;  /* 0x000000050e037223 */ /* 0x008fe20000010003 */
[----:B------:R-:W-:-:S04]  /*0290*/  IMAD.WIDE.U32 R4, R13, 0x10, R10 ;  /* 0x000000100d047825 */ /* 0x000fc800078e000a */
[----:B------:R0:W-:Y:S01]  /*02a0*/  STS [R2], R3 ;  /* 0x0000000302007388 */ /* 0x0001e20000000800 */
[----:B------:R-:W-:Y:S01]  /*02b0*/  IMAD.MOV.U32 R10, RZ, RZ, R4 ;  /* 0x000000ffff0a7224 */ /* 0x000fe200078e0004 */
[----:B------:R-:W-:Y:S01]  /*02c0*/  MOV R11, R5 ;  /* 0x00000005000b7202 */ /* 0x000fe20000000f00 */
[----:B------:R-:W-:Y:S06]  /*02d0*/  @!P0 BRA `(.L_x_8) ;  /* 0xfffffffc00c88947 */ /* 0x000fec000383ffff */
.L_x_7:
[----:B------:R-:W-:Y:S05]  /*02e0*/  BSYNC.RECONVERGENT B0 ;  /* 0x0000000000007941 */ /* 0x000fea0003800200 */
.L_x_6:
[----:B------:R-:W-:Y:S01]  /*02f0*/  BAR.SYNC.DEFER_BLOCKING 0x0 ;  /* 0x0000000000007b1d */ /* 0x000fe20000010000 */
[----:B------:R-:W-:-:S09]  /*0300*/  UISETP.GT.U32.AND UP0, UPT, UR6, 0x1, UPT ;  /* 0x000000010600788c */ /* 0x000fd2000bf04070 */
[----:B------:R-:W-:Y:S05]  /*0310*/  BRA.U !UP0, `(.L_x_9) ;  /* 0x00000001083c7547 */ /* 0x000fea000b800000 */
[----:B------:R-:W-:-:S05]  /*0320*/  UMOV UR4, 0x1 ;  /* 0x0000000100047882 */ /* 0x000fca0000000000 */
.L_x_10:
[----:B------:R-:W-:Y:S02]  /*0330*/  USHF.L.U32 UR7, UR4, 0x1, URZ ;  /* 0x0000000104077899 */ /* 0x000fe400080006ff */
[C---:B------:R-:W-:Y:S02]  /*0340*/  IADD3 R4, PT, PT, R0.reuse, UR4, RZ ;  /* 0x0000000400047c10 */ /* 0x040fe4000fffe0ff */
[----:B------:R-:W-:Y:S02]  /*0350*/  UIADD3 UR8, UPT, UPT, UR7, -0x1, URZ ;  /* 0xffffffff07087890 */ /* 0x000fe4000fffe0ff */
[----:B------:R-:W-:Y:S02]  /*0360*/  UISETP.GE.U32.AND UP0, UPT, UR7, UR6, UPT ;  /* 0x000000060700728c */ /* 0x000fe4000bf06070 */
[----:B------:R-:W-:Y:S02]  /*0370*/  UMOV UR4, UR7 ;  /* 0x0000000700047c82 */ /* 0x000fe40008000000 */
[----:B------:R-:W-:-:S04]  /*0380*/  LOP3.LUT P0, RZ, R0, UR8, RZ, 0xc0, !PT ;  /* 0x0000000800ff7c12 */ /* 0x000fc8000f80c0ff */
[----:B------:R-:W-:-:S13]  /*0390*/  ISETP.LT.U32.AND P0, PT, R4, UR6, !P0 ;  /* 0x0000000604007c0c */ /* 0x000fda000c701070 */
[----:B------:R-:W-:Y:S01]  /*03a0*/  @P0 LEA R4, R4, UR5, 0x2 ;  /* 0x0000000504040c11 */ /* 0x000fe2000f8e10ff */
[----:B01----:R-:W-:Y:S05]  /*03b0*/  @P0 LDS R3, [R2] ;  /* 0x0000000002030984 */ /* 0x003fea0000000800 */
[----:B------:R-:W0:Y:S02]  /*03c0*/  @P0 LDS R4, [R4] ;  /* 0x0000000004040984 */ /* 0x000e240000000800 */
[----:B0-----:R-:W-:-:S05]  /*03d0*/  @P0 FADD.FTZ R3, R3, R4 ;  /* 0x0000000403030221 */ /* 0x001fca0000010000 */
[----:B------:R1:W-:Y:S01]  /*03e0*/  @P0 STS [R2], R3 ;  /* 0x0000000302000388 */ /* 0x0003e20000000800 */
[----:B------:R-:W-:Y:S06]  /*03f0*/  BAR.SYNC.DEFER_BLOCKING 0x0 ;  /* 0x0000000000007b1d */ /* 0x000fec0000010000 */
[----:B------:R-:W-:Y:S05]  /*0400*/  BRA.U !UP0, `(.L_x_10) ;  /* 0xfffffffd08c87547 */ /* 0x000fea000b83ffff */
.L_x_9:
[----:B------:R-:W-:Y:S04]  /*0410*/  BSSY.RECONVERGENT B0, `(.L_x_11) ;  /* 0x0000030000007945 */ /* 0x000fe80003800200 */
[----:B------:R-:W-:Y:S05]  /*0420*/  @P2 BRA `(.L_x_12) ;  /* 0x0000000000b82947 */ /* 0x000fea0003800000 */
[----:B01----:R-:W0:Y:S08]  /*0430*/  LDC.64 R2, c[0x3][0x80] ;  /* 0x00c02000ff027b82 */ /* 0x003e300000000a00 */
[----:B------:R-:W1:Y:S01]  /*0440*/  S2UR UR4, SR_CgaCtaId ;  /* 0x00000000000479c3 */ /* 0x000e620000008800 */
[----:B------:R-:W-:Y:S01]  /*0450*/  UMOV UR5, 0x400 ;  /* 0x0000040000057882 */ /* 0x000fe20000000000 */
[----:B------:R-:W2:Y:S01]  /*0460*/  LDCU UR6, c[0x3][0x16c] ;  /* 0x00c02d80ff0677ac */ /* 0x000ea20008000800 */
[----:B0-----:R-:W3:Y:S01]  /*0470*/  LDG.E R7, desc[UR10][R2.64+0x4] ;  /* 0x0000040a02077981 */ /* 0x001ee2000c1e1900 */
[----:B--2---:R-:W-:Y:S01]  /*0480*/  MUFU.RCP R10, UR6 ;  /* 0x00000006000a7d08 */ /* 0x004fe20008001000 */
[----:B-1----:R-:W-:Y:S01]  /*0490*/  ULEA UR5, UR4, UR5, 0x18 ;  /* 0x0000000504057291 */ /* 0x002fe2000f8ec0ff */
[----:B------:R-:W0:Y:S08]  /*04a0*/  LDCU UR4, c[0x3][URZ] ;  /* 0x00c00000ff0477ac */ /* 0x000e300008000800 */
[----:B------:R-:W1:Y:S01]  /*04b0*/  LDS R4, [UR5+0x10] ;  /* 0x00001005ff047984 */ /* 0x000e620008000800 */
[----:B0-----:R-:W-:-:S06]  /*04c0*/  UIMAD UR4, UR4, 0x3, URZ ;  /* 0x00000003040478a4 */ /* 0x001fcc000f8e02ff */
[----:B------:R-:W-:-:S05]  /*04d0*/  I2FP.F32.U32 R5, UR4 ;  /* 0x0000000400057c45 */ /* 0x000fca0008201000 */
[----:B------:R-:W0:Y:S01]  /*04e0*/  LDCU UR4, c[0x3][0x90] ;  /* 0x00c01200ff0477ac */ /* 0x000e220008000800 */
[----:B------:R-:W1:Y:S02]  /*04f0*/  MUFU.RCP R5, R5 ;  /* 0x0000000500057308 */ /* 0x000e640000001000 */
[----:B-1----:R-:W-:Y:S02]  /*0500*/  FMUL.FTZ R4, R4, R5 ;  /* 0x0000000504047220 */ /* 0x002fe40000410000 */
[----:B------:R-:W1:Y:S04]  /*0510*/  LDC R5, c[0x3][0x164] ;  /* 0x00c05900ff057b82 */ /* 0x000e680000000800 */
[----:B------:R-:W2:Y:S08]  /*0520*/  MUFU.SQRT R4, R4 ;  /* 0x0000000400047308 */ /* 0x000eb00000002000 */
[----:B--2---:R-:W0:Y:S01]  /*0530*/  MUFU.RCP R6, R4 ;  /* 0x0000000400067308 */ /* 0x004e220000001000 */
[----:B-1----:R-:W-:Y:S01]  /*0540*/  FADD.FTZ R5, R5, R5 ;  /* 0x0000000505057221 */ /* 0x002fe20000010000 */
[----:B0-----:R-:W-:Y:S01]  /*0550*/  FMUL.FTZ R6, R6, UR4 ;  /* 0x0000000406067c20 */ /* 0x001fe20008410000 */
[----:B------:R-:W0:Y:S05]  /*0560*/  LDCU UR4, c[0x0][0x380] ;  /* 0x00007000ff0477ac */ /* 0x000e2a0008000800 */
[----:B------:R1:W2:Y:S02]  /*0570*/  MUFU.SQRT R8, R6 ;  /* 0x0000000600087308 */ /* 0x0002a40000002000 */
[----:B-1----:R-:W-:-:S06]  /*0580*/  FMUL.FTZ R6, R5, R10 ;  /* 0x0000000a05067220 */ /* 0x002fcc0000410000 */
[----:B------:R-:W-:Y:S01]  /*0590*/  MUFU.SQRT R6, R6 ;  /* 0x0000000600067308 */ /* 0x000fe20000002000 */
[C---:B---3--:R-:W-:Y:S01]  /*05a0*/  FSETP.GT.FTZ.AND P0, PT, R7.reuse, RZ, PT ;  /* 0x000000ff0700720b */ /* 0x048fe20003f14000 */
[----:B------:R-:W-:-:S12]  /*05b0*/  FMUL.FTZ R11, R7, 1.1000000238418579102 ;  /* 0x3f8ccccd070b7820 */ /* 0x000fd80000410000 */
[----:B------:R-:W-:-:S05]  /*05c0*/  @P0 FADD.FTZ R9, R7, R7 ;  /* 0x0000000707090221 */ /* 0x000fca0000010000 */
[----:B--2---:R-:W-:-:S04]  /*05d0*/  @P0 FMNMX.FTZ R8, R8, R9, PT ;  /* 0x0000000908080209 */ /* 0x004fc80003810000 */
[C---:B------:R-:W-:Y:S02]  /*05e0*/  FSETP.GEU.FTZ.AND P2, PT, R8.reuse, R11, PT ;  /* 0x0000000b0800720b */ /* 0x040fe40003f5e000 */
[----:B------:R-:W-:-:S04]  /*05f0*/  FSETP.GT.FTZ.AND P0, PT, R8, R7, PT ;  /* 0x000000070800720b */ /* 0x000fc80003f14000 */
[----:B------:R-:W-:-:S13]  /*0600*/  PLOP3.LUT P0, PT, P0, P2, PT, 0x8f, 0xf8 ;  /* 0x0000000000f8781c */ /* 0x000fda0000705177 */
[----:B------:R-:W-:-:S04]  /*0610*/  @!P0 MOV R8, R7 ;  /* 0x0000000700088202 */ /* 0x000fc80000000f00 */
[----:B0-----:R-:W-:-:S04]  /*0620*/  FSETP.GT.FTZ.AND P0, PT, R8, UR4, PT ;  /* 0x0000000408007c0b */ /* 0x001fc8000bf14000 */
[----:B------:R-:W-:-:S05]  /*0630*/  FSEL R7, R8, UR4, !P0 ;  /* 0x0000000408077c08 */ /* 0x000fca000c000000 */
[----:B------:R-:W-:Y:S01]  /*0640*/  FMUL.FTZ R4, R7, -R10 ;  /* 0x8000000a07047220 */ /* 0x000fe20000410000 */
[----:B------:R2:W-:Y:S03]  /*0650*/  STG.E desc[UR10][R2.64+0x4], R7 ;  /* 0x0000040702007986 */ /* 0x0005e6000c10190a */
[----:B------:R-:W-:-:S06]  /*0660*/  FMUL.FTZ R4, R4, 1.4426950216293334961 ;  /* 0x3fb8aa3b04047820 */ /* 0x000fcc0000410000 */
[----:B------:R-:W0:Y:S02]  /*0670*/  MUFU.EX2 R4, R4 ;  /* 0x0000000400047308 */ /* 0x000e240000000800 */
[----:B0-----:R-:W-:-:S04]  /*0680*/  FFMA.FTZ R5, -R4, R4, 1 ;  /* 0x3f80000004057423 */ /* 0x001fc80000010104 */
[----:B------:R-:W-:-:S04]  /*0690*/  FMUL.FTZ R5, R5, 0.5 ;  /* 0x3f00000005057820 */ /* 0x000fc80000410000 */
[----:B------:R-:W-:Y:S01]  /*06a0*/  FMUL.FTZ R8, R5, UR6 ;  /* 0x0000000605087c20 */ /* 0x000fe20008410000 */
[----:B------:R-:W-:-:S03]  /*06b0*/  FADD.FTZ R5, -R4, 1 ;  /* 0x3f80000004057421 */ /* 0x000fc60000010100 */
[----:B------:R-:W0:Y:S01]  /*06c0*/  MUFU.SQRT R9, R8 ;  /* 0x0000000800097308 */ /* 0x000e220000002000 */
[----:B------:R-:W-:-:S05]  /*06d0*/  FMUL.FTZ R5, R5, UR6 ;  /* 0x0000000605057c20 */ /* 0x000fca0008410000 */
[----:B------:R2:W-:Y:S01]  /*06e0*/  STS.64 [UR5], R4 ;  /* 0x00000004ff007988 */ /* 0x0005e20008000a05 */
[----:B0-----:R-:W-:-:S05]  /*06f0*/  FMUL.FTZ R9, R6, R9 ;  /* 0x0000000906097220 */ /* 0x001fca0000410000 */
[----:B------:R2:W-:Y:S02]  /*0700*/  STS [UR5+0x8], R9 ;  /* 0x00000809ff007988 */ /* 0x0005e40008000805 */
.L_x_12:
[----:B------:R-:W-:Y:S05]  /*0710*/  BSYNC.RECONVERGENT B0 ;  /* 0x0000000000007941 */ /* 0x000fea0003800200 */
.L_x_11:
[----:B------:R-:W-:Y:S06]  /*0720*/  BAR.SYNC.DEFER_BLOCKING 0x0 ;  /* 0x0000000000007b1d */ /* 0x000fec0000010000 */
[----:B------:R-:W-:Y:S05]  /*0730*/  @P1 EXIT ;  /* 0x000000000000194d */ /* 0x000fea0003800000 */
[----:B------:R-:W3:Y:S01]  /*0740*/  S2UR UR5, SR_CgaCtaId ;  /* 0x00000000000579c3 */ /* 0x000ee20000008800 */
[----:B------:R-:W-:-:S07]  /*0750*/  UMOV UR4, 0x400 ;  /* 0x0000040000047882 */ /* 0x000fce0000000000 */
[----:B012---:R-:W0:Y:S01]  /*0760*/  LDC.64 R2, c[0x3][0x88] ;  /* 0x00c02200ff027b82 */ /* 0x007e220000000a00 */
[----:B---3--:R-:W-:-:S06]  /*0770*/  ULEA UR4, UR5, UR4, 0x18 ;  /* 0x0000000405047291 */ /* 0x008fcc000f8ec0ff */
[C---:B------:R-:W-:Y:S01]  /*0780*/  LEA R4, R0.reuse, UR4, 0x2 ;  /* 0x0000000400047c11 */ /* 0x040fe2000f8e10ff */
[----:B0-----:R-:W-:-:S04]  /*0790*/  IMAD.WIDE.U32 R2, R0, 0x4, R2 ;  /* 0x0000000400027825 */ /* 0x001fc800078e0002 */
[----:B------:R-:W0:Y:S04]  /*07a0*/  LDS R5, [R4] ;  /* 0x0000000004057984 */ /* 0x000e280000000800 */
[----:B0-----:R-:W-:Y:S01]  /*07b0*/  STG.E desc[UR10][R2.64], R5 ;  /* 0x0000000502007986 */ /* 0x001fe2000c10190a */
[----:B------:R-:W-:Y:S05]  /*07c0*/  EXIT ;  /* 0x000000000000794d */ /* 0x000fea0003800000 */
.L_x_13:
        /* <DEDUP_REMOVED lines=11> */
.L_x_48:


//--------------------- .text._Z29kLangevinUpdatePart2CM_kernelv --------------------------
	.section	.text._Z29kLangevinUpdatePart2CM_kernelv,"ax",@progbits
	.align	128
.text._Z29kLangevinUpdatePart2CM_kernelv:
        .type           _Z29kLangevinUpdatePart2CM_kernelv,@function
        .size           _Z29kLangevinUpdatePart2CM_kernelv,(.L_x_49 - _Z29kLangevinUpdatePart2CM_kernelv)
        .other          _Z29kLangevinUpdatePart2CM_kernelv,@"STO_CUDA_ENTRY STV_DEFAULT"
_Z29kLangevinUpdatePart2CM_kernelv:
[----:B------:R-:W-:Y:S01]  /*0000*/  LDC R1, c[0x0][0x37c] ;  /* 0x0000df00ff017b82 */ /* 0x000fe20000000800 */
[----:B------:R-:W0:Y:S07]  /*0010*/  S2R R0, SR_CTAID.X ;  /* 0x0000000000007919 */ /* 0x000e2e0000002500 */
[----:B------:R-:W1:Y:S01]  /*0020*/  LDC.64 R16, c[0x3][0x4b0] ;  /* 0x00c12c00ff107b82 */ /* 0x000e620000000a00 */
[----:B------:R-:W2:Y:S01]  /*0030*/  LDCU.64 UR8, c[0x0][0x358] ;  /* 0x00006b00ff0877ac */ /* 0x000ea20008000a00 */
[----:B------:R-:W3:Y:S01]  /*0040*/  S2R R19, SR_TID.X ;  /* 0x0000000000137919 */ /* 0x000ee20000002100 */
[----:B------:R-:W4:Y:S01]  /*0050*/  LDCU UR4, c[0x0][0x360] ;  /* 0x00006c00ff0477ac */ /* 0x000f220008000800 */
[----:B------:R-:W0:Y:S02]  /*0060*/  LDCU UR7, c[0x3][URZ] ;  /* 0x00c00000ff0777ac */ /* 0x000e240008000800 */
[----:B0-----:R-:W-:-:S05]  /*0070*/  LOP3.LUT R0, R0, 0xffff, RZ, 0xc0, !PT ;  /* 0x0000ffff00007812 */ /* 0x001fca00078ec0ff */
[----:B-1----:R-:W-:-:S05]  /*0080*/  IMAD.WIDE.U32 R16, R0, 0x4, R16 ;  /* 0x0000000400107825 */ /* 0x002fca00078e0010 */
[----:B--2---:R0:W5:Y:S01]  /*0090*/  LDG.E R18, desc[UR8][R16.64] ;  /* 0x0000000810127981 */ /* 0x004162000c1e1900 */
[----:B---3--:R-:W-:Y:S01]  /*00a0*/  LOP3.LUT R19, R19, 0xffff, RZ, 0xc0, !PT ;  /* 0x0000ffff13137812 */ /* 0x008fe200078ec0ff */
[----:B----4-:R-:W-:Y:S01]  /*00b0*/  ULOP3.LUT UR4, UR4, 0xffff, URZ, 0xc0, !UPT ;  /* 0x0000ffff04047892 */ /* 0x010fe2000f8ec0ff */
[----:B------:R-:W-:Y:S02]  /*00c0*/  BSSY.RECONVERGENT B0, `(.L_x_14) ;  /* 0x000000c000007945 */ /* 0x000fe40003800200 */
[----:B------:R-:W-:-:S03]  /*00d0*/  ISETP.NE.U32.AND P1, PT, R19, RZ, PT ;  /* 0x000000ff1300720c */ /* 0x000fc60003f25070 */
[----:B------:R-:W-:-:S10]  /*00e0*/  IMAD R20, R0, UR4, R19 ;  /* 0x0000000400147c24 */ /* 0x000fd4000f8e0213 */
[----:B0-----:R-:W-:Y:S05]  /*00f0*/  @P1 BRA `(.L_x_15) ;  /* 0x0000000000201947 */ /* 0x001fea0003800000 */
[----:B------:R-:W0:Y:S02]  /*0100*/  LDC.64 R2, c[0x3][0x80] ;  /* 0x00c02000ff027b82 */ /* 0x000e240000000a00 */
[----:B0-----:R-:W2:Y:S06]  /*0110*/  LDG.E R5, desc[UR8][R2.64+0x4] ;  /* 0x0000040802057981 */ /* 0x001eac000c1e1900 */
[----:B------:R-:W0:Y:S01]  /*0120*/  S2UR UR6, SR_CgaCtaId ;  /* 0x00000000000679c3 */ /* 0x000e220000008800 */
[----:B------:R-:W-:Y:S01]  /*0130*/  ISETP.NE.U32.AND P0, PT, R20, RZ, PT ;  /* 0x000000ff1400720c */ /* 0x000fe20003f05070 */
[----:B------:R-:W-:-:S02]  /*0140*/  UMOV UR5, 0x400 ;  /* 0x0000040000057882 */ /* 0x000fc40000000000 */
[----:B0-----:R-:W-:-:S10]  /*0150*/  ULEA UR5, UR6, UR5, 0x18 ;  /* 0x0000000506057291 */ /* 0x001fd4000f8ec0ff */
[----:B--2---:R0:W-:Y:S04]  /*0160*/  @!P0 STG.E desc[UR8][R2.64], R5 ;  /* 0x0000000502008986 */ /* 0x0041e8000c101908 */
[----:B------:R0:W-:Y:S02]  /*0170*/  STS [UR5], R5 ;  /* 0x00000005ff007988 */ /* 0x0001e40008000805 */
.L_x_15:
[----:B------:R-:W-:Y:S05]  /*0180*/  BSYNC.RECONVERGENT B0 ;  /* 0x0000000000007941 */ /* 0x000fea0003800200 */
.L_x_14:
[----:B------:R-:W-:Y:S01]  /*0190*/  BAR.SYNC.DEFER_BLOCKING 0x0 ;  /* 0x0000000000007b1d */ /* 0x000fe20000010000 */
[----:B------:R-:W-:-:S05]  /*01a0*/  ISETP.GE.U32.AND P0, PT, R20, UR7, PT ;  /* 0x0000000714007c0c */ /* 0x000fca000bf06070 */
[----:B------:R-:W-:Y:S08]  /*01b0*/  BSSY.RECONVERGENT B0, `(.L_x_16) ;  /* 0x0000026000007945 */ /* 0x000ff00003800200 */
[----:B------:R-:W-:Y:S05]  /*01c0*/  @P0 BRA `(.L_x_17) ;  /* 0x0000000000880947 */ /* 0x000fea0003800000 */
[----:B------:R-:W1:Y:S01]  /*01d0*/  S2UR UR6, SR_CgaCtaId ;  /* 0x00000000000679c3 */ /* 0x000e620000008800 */
[----:B------:R-:W-:Y:S01]  /*01e0*/  UMOV UR5, 0x400 ;  /* 0x0000040000057882 */ /* 0x000fe20000000000 */
[----:B------:R-:W-:Y:S01]  /*01f0*/  HFMA2 R25, -RZ, RZ, 0, 0 ;  /* 0x00000000ff197431 */ /* 0x000fe200000001ff */
[----:B------:R-:W-:Y:S01]  /*0200*/  BSSY.RECONVERGENT B1, `(.L_x_18) ;  /* 0x000001d000017945 */ /* 0x000fe20003800200 */
[----:B------:R-:W-:-:S04]  /*0210*/  CS2R R22, SRZ ;  /* 0x0000000000167805 */ /* 0x000fc8000001ff00 */
[----:B------:R-:W2:Y:S08]  /*0220*/  LDC R4, c[0x0][0x370] ;  /* 0x0000dc00ff047b82 */ /* 0x000eb00000000800 */
[----:B------:R-:W3:Y:S01]  /*0230*/  LDC.64 R14, c[0x3][0x458] ;  /* 0x00c11600ff0e7b82 */ /* 0x000ee20000000a00 */
[----:B-1----:R-:W-:-:S07]  /*0240*/  ULEA UR5, UR6, UR5, 0x18 ;  /* 0x0000000506057291 */ /* 0x002fce000f8ec0ff */
[----:B------:R-:W1:Y:S01]  /*0250*/  LDC.64 R12, c[0x3][0x440] ;  /* 0x00c11000ff0c7b82 */ /* 0x000e620000000a00 */
[----:B--2---:R-:W-:Y:S01]  /*0260*/  LOP3.LUT R4, R4, 0xffff, RZ, 0xc0, !PT ;  /* 0x0000ffff04047812 */ /* 0x004fe200078ec0ff */
[----:B------:R-:W2:Y:S06]  /*0270*/  LDS R21, [UR5] ;  /* 0x00000005ff157984 */ /* 0x000eac0008000800 */
[----:B0-----:R-:W0:Y:S01]  /*0280*/  LDC.64 R2, c[0x3][0x448] ;  /* 0x00c11200ff027b82 */ /* 0x001e220000000a00 */
[----:B------:R-:W-:Y:S02]  /*0290*/  IMAD R27, R4, UR4, RZ ;  /* 0x00000004041b7c24 */ /* 0x000fe4000f8e02ff */
[----:B---3--:R-:W-:-:S04]  /*02a0*/  IMAD.WIDE.U32 R14, R20, 0x10, R14 ;  /* 0x00000010140e7825 */ /* 0x008fc800078e000e */
[----:B-1----:R-:W-:-:S04]  /*02b0*/  IMAD.WIDE.U32 R12, R20, 0x10, R12 ;  /* 0x00000010140c7825 */ /* 0x002fc800078e000c */
[----:B0-2---:R-:W-:-:S07]  /*02c0*/  IMAD.WIDE.U32 R2, R20, 0x10, R2 ;  /* 0x0000001014027825 */ /* 0x005fce00078e0002 */
.L_x_19:
[----:B------:R0:W2:Y:S04]  /*02d0*/  LDG.E.128 R4, desc[UR8][R14.64] ;  /* 0x000000080e047981 */ /* 0x0000a8000c1e1d00 */
[----:B------:R1:W3:Y:S01]  /*02e0*/  LDG.E R11, desc[UR8][R12.64+0xc] ;  /* 0x00000c080c0b7981 */ /* 0x0002e2000c1e1900 */
[----:B------:R-:W-:-:S04]  /*02f0*/  IADD3 R20, PT, PT, R27, R20, RZ ;  /* 0x000000141b147210 */ /* 0x000fc80007ffe0ff */
[----:B------:R-:W-:Y:S01]  /*0300*/  ISETP.GE.U32.AND P0, PT, R20, UR7, PT ;  /* 0x0000000714007c0c */ /* 0x000fe2000bf06070 */
[----:B0-----:R-:W-:-:S04]  /*0310*/  IMAD.WIDE.U32 R14, R27, 0x10, R14 ;  /* 0x000000101b0e7825 */ /* 0x001fc800078e000e */
[----:B-1----:R-:W-:Y:S01]  /*0320*/  IMAD.WIDE.U32 R12, R27, 0x10, R12 ;  /* 0x000000101b0c7825 */ /* 0x002fe200078e000c */
[----:B--2---:R-:W0:Y:S03]  /*0330*/  MUFU.RCP R7, R7 ;  /* 0x0000000700077308 */ /* 0x004e260000001000 */
[-C--:B------:R-:W-:Y:S01]  /*0340*/  FMUL.FTZ R8, R4, R21.reuse ;  /* 0x0000001504087220 */ /* 0x080fe20000410000 */
[-C--:B------:R-:W-:Y:S01]  /*0350*/  FMUL.FTZ R9, R5, R21.reuse ;  /* 0x0000001505097220 */ /* 0x080fe20000410000 */
[----:B------:R-:W-:-:S05]  /*0360*/  FMUL.FTZ R10, R6, R21 ;  /* 0x00000015060a7220 */ /* 0x000fca0000410000 */
[----:B---3--:R1:W-:Y:S01]  /*0370*/  STG.E.128 desc[UR8][R2.64], R8 ;  /* 0x0000000802007986 */ /* 0x0083e2000c101d08 */
[-C--:B0-----:R-:W-:Y:S01]  /*0380*/  FFMA.FTZ R23, R4, R7.reuse, R23 ;  /* 0x0000000704177223 */ /* 0x081fe20000010017 */
[-C--:B------:R-:W-:Y:S01]  /*0390*/  FFMA.FTZ R22, R5, R7.reuse, R22 ;  /* 0x0000000705167223 */ /* 0x080fe20000010016 */
[----:B------:R-:W-:Y:S01]  /*03a0*/  FFMA.FTZ R25, R6, R7, R25 ;  /* 0x0000000706197223 */ /* 0x000fe20000010019 */
[----:B-1----:R-:W-:Y:S01]  /*03b0*/  IMAD.WIDE.U32 R2, R27, 0x10, R2 ;  /* 0x000000101b027825 */ /* 0x002fe200078e0002 */
[----:B------:R-:W-:Y:S06]  /*03c0*/  @!P0 BRA `(.L_x_19) ;  /* 0xfffffffc00c08947 */ /* 0x000fec000383ffff */
[----:B------:R-:W-:Y:S05]  /*03d0*/  BSYNC.RECONVERGENT B1 ;  /* 0x0000000000017941 */ /* 0x000fea0003800200 */
.L_x_18:
[----:B------:R-:W-:Y:S05]  /*03e0*/  BRA `(.L_x_20) ;  /* 0x0000000000087947 */ /* 0x000fea0003800000 */
.L_x_17:
[----:B------:R-:W-:Y:S02]  /*03f0*/  MOV R25, RZ ;  /* 0x000000ff00197202 */ /* 0x000fe40000000f00 */
[----:B------:R-:W-:-:S07]  /*0400*/  CS2R R22, SRZ ;  /* 0x0000000000167805 */ /* 0x000fce000001ff00 */
.L_x_20:
[----:B------:R-:W-:Y:S05]  /*0410*/  BSYNC.RECONVERGENT B0 ;  /* 0x0000000000007941 */ /* 0x000fea0003800200 */
.L_x_16:
[----:B0-----:R-:W0:Y:S01]  /*0420*/  @!P1 LDC R3, c[0x3][0x4] ;  /* 0x00c00100ff039b82 */ /* 0x001e220000000800 */
[----:B------:R-:W1:Y:S01]  /*0430*/  S2R R5, SR_CgaCtaId ;  /* 0x0000000000057919 */ /* 0x000e620000008800 */
[----:B------:R-:W2:Y:S01]  /*0440*/  LDCU UR5, c[0x3][0x358] ;  /* 0x00c06b00ff0577ac */ /* 0x000ea20008000800 */
[----:B------:R-:W-:Y:S02]  /*0450*/  PLOP3.LUT P2, PT, PT, PT, PT, 0x8, 0x80 ;  /* 0x000000000080781c */ /* 0x000fe40003f4e170 */
[----:B------:R-:W-:Y:S01]  /*0460*/  MOV R2, 0x400 ;  /* 0x0000040000027802 */ /* 0x000fe20000000f00 */
[----:B------:R-:W-:Y:S02]  /*0470*/  UISETP.GT.U32.AND UP0, UPT, UR4, 0x1, UPT ;  /* 0x000000010400788c */ /* 0x000fe4000bf04070 */
[----:B------:R-:W3:Y:S01]  /*0480*/  @!P1 LDC R6, c[0x3][0x4b8] ;  /* 0x00c12e00ff069b82 */ /* 0x000ee20000000800 */
[----:B------:R-:W-:Y:S01]  /*0490*/  IADD3 R2, PT, PT, R2, 0x10, RZ ;  /* 0x0000001002027810 */ /* 0x000fe20007ffe0ff */
[----:B--2---:R-:W-:Y:S01]  /*04a0*/  FMUL.FTZ R23, R23, UR5 ;  /* 0x0000000517177c20 */ /* 0x004fe20008410000 */
[----:B------:R-:W-:Y:S01]  /*04b0*/  FMUL.FTZ R22, R22, UR5 ;  /* 0x0000000516167c20 */ /* 0x000fe20008410000 */
[----:B------:R-:W-:Y:S01]  /*04c0*/  FMUL.FTZ R25, R25, UR5 ;  /* 0x0000000519197c20 */ /* 0x000fe20008410000 */
[----:B0----5:R-:W-:-:S04]  /*04d0*/  @!P1 IADD3 R3, PT, PT, R18, R3, RZ ;  /* 0x0000000312039210 */ /* 0x021fc80007ffe0ff */
[----:B---3--:R-:W-:Y:S02]  /*04e0*/  @!P1 ISETP.GT.U32.AND P0, PT, R3, R6, PT ;  /* 0x000000060300920c */ /* 0x008fe40003f04070 */
[----:B-1----:R-:W-:Y:S02]  /*04f0*/  LEA R2, R5, R2, 0x18 ;  /* 0x0000000205027211 */ /* 0x002fe400078ec0ff */
[----:B------:R-:W-:-:S03]  /*0500*/  @!P1 PLOP3.LUT P2, PT, P0, PT, PT, 0x80, 0x8 ;  /* 0x000000000008981c */ /* 0x000fc6000074f070 */
[----:B------:R-:W-:-:S05]  /*0510*/  IMAD R4, R19, 0xc, R2 ;  /* 0x0000000c13047824 */ /* 0x000fca00078e0202 */
[----:B------:R0:W-:Y:S04]  /*0520*/  STS [R4], R23 ;  /* 0x0000001704007388 */ /* 0x0001e80000000800 */
[----:B------:R0:W-:Y:S01]  /*0530*/  STS [R4+0x4], R22 ;  /* 0x0000041604007388 */ /* 0x0001e20000000800 */
[----:B------:R-:W-:-:S03]  /*0540*/  @P2 IADD3 R3, PT, PT, R3, -R6, RZ ;  /* 0x8000000603032210 */ /* 0x000fc60007ffe0ff */
[----:B------:R0:W-:Y:S04]  /*0550*/  STS [R4+0x8], R25 ;  /* 0x0000081904007388 */ /* 0x0001e80000000800 */
[----:B------:R0:W-:Y:S01]  /*0560*/  @!P1 STG.E desc[UR8][R16.64], R3 ;  /* 0x0000000310009986 */ /* 0x0001e2000c101908 */
[----:B------:R-:W-:Y:S06]  /*0570*/  BAR.SYNC.DEFER_BLOCKING 0x0 ;  /* 0x0000000000007b1d */ /* 0x000fec0000010000 */
[----:B------:R-:W-:Y:S05]  /*0580*/  BRA.U !UP0, `(.L_x_21) ;  /* 0x0000000108687547 */ /* 0x000fea000b800000 */
[----:B------:R-:W-:Y:S01]  /*0590*/  UMOV UR5, 0x1 ;  /* 0x0000000100057882 */ /* 0x000fe20000000000 */
[----:B------:R-:W-:-:S05]  /*05a0*/  UMOV UR6, 0x1 ;  /* 0x0000000100067882 */ /* 0x000fca0000000000 */
.L_x_24:
[C---:B------:R-:W-:Y:S01]  /*05b0*/  LOP3.LUT P0, RZ, R19.reuse, UR5, RZ, 0xc0, !PT ;  /* 0x0000000513ff7c12 */ /* 0x040fe2000f80c0ff */
[----:B------:R-:W-:Y:S01]  /*05c0*/  BSSY.RECONVERGENT B0, `(.L_x_22) ;  /* 0x0000011000007945 */ /* 0x000fe20003800200 */
[----:B0-----:R-:W-:-:S04]  /*05d0*/  IADD3 R3, PT, PT, R19, UR6, RZ ;  /* 0x0000000613037c10 */ /* 0x001fc8000fffe0ff */
[----:B------:R-:W-:-:S13]  /*05e0*/  ISETP.LT.U32.AND P0, PT, R3, UR4, !P0 ;  /* 0x0000000403007c0c */ /* 0x000fda000c701070 */
[----:B------:R-:W-:Y:S05]  /*05f0*/  @!P0 BRA `(.L_x_23) ;  /* 0x0000000000348947 */ /* 0x000fea0003800000 */
[----:B------:R-:W-:Y:S01]  /*0600*/  IMAD R3, R3, 0xc, R2 ;  /* 0x0000000c03037824 */ /* 0x000fe200078e0202 */
[----:B------:R-:W-:Y:S04]  /*0610*/  LDS R5, [R4] ;  /* 0x0000000004057984 */ /* 0x000fe80000000800 */
[----:B------:R-:W0:Y:S02]  /*0620*/  LDS R6, [R3] ;  /* 0x0000000003067984 */ /* 0x000e240000000800 */
[----:B0-----:R-:W-:Y:S02]  /*0630*/  FADD.FTZ R5, R5, R6 ;  /* 0x0000000605057221 */ /* 0x001fe40000010000 */
[----:B------:R-:W-:Y:S04]  /*0640*/  LDS R6, [R4+0x4] ;  /* 0x0000040004067984 */ /* 0x000fe80000000800 */
[----:B------:R-:W-:Y:S04]  /*0650*/  STS [R4], R5 ;  /* 0x0000000504007388 */ /* 0x000fe80000000800 */
[----:B------:R-:W0:Y:S02]  /*0660*/  LDS R7, [R3+0x4] ;  /* 0x0000040003077984 */ /* 0x000e240000000800 */
[----:B0-----:R-:W-:-:S02]  /*0670*/  FADD.FTZ R7, R6, R7 ;  /* 0x0000000706077221 */ /* 0x001fc40000010000 */
[----:B------:R-:W-:Y:S04]  /*0680*/  LDS R6, [R4+0x8] ;  /* 0x0000080004067984 */ /* 0x000fe80000000800 */
[----:B------:R-:W-:Y:S04]  /*0690*/  STS [R4+0x4], R7 ;  /* 0x0000040704007388 */ /* 0x000fe80000000800 */
[----:B------:R-:W0:Y:S02]  /*06a0*/  LDS R9, [R3+0x8] ;  /* 0x0000080003097984 */ /* 0x000e240000000800 */
[----:B0-----:R-:W-:-:S05]  /*06b0*/  FADD.FTZ R9, R6, R9 ;  /* 0x0000000906097221 */ /* 0x001fca0000010000 */
[----:B------:R0:W-:Y:S02]  /*06c0*/  STS [R4+0x8], R9 ;  /* 0x0000080904007388 */ /* 0x0001e40000000800 */
.L_x_23:
[----:B------:R-:W-:Y:S05]  /*06d0*/  BSYNC.RECONVERGENT B0 ;  /* 0x0000000000007941 */ /* 0x000fea0003800200 */
.L_x_22:
[----:B------:R-:W-:Y:S01]  /*06e0*/  BAR.SYNC.DEFER_BLOCKING 0x0 ;  /* 0x0000000000007b1d */ /* 0x000fe20000010000 */
[----:B------:R-:W-:Y:S02]  /*06f0*/  USHF.L.U32 UR6, UR6, 0x1, URZ ;  /* 0x0000000106067899 */ /* 0x000fe400080006ff */
[----:B------:R-:W-:Y:S02]  /*0700*/  ULEA UR5, UR5, 0x1, 0x1 ;  /* 0x0000000105057891 */ /* 0x000fe4000f8e08ff */
[----:B------:R-:W-:-:S09]  /*0710*/  UISETP.GE.U32.AND UP0, UPT, UR6, UR4, UPT ;  /* 0x000000040600728c */ /* 0x000fd2000bf06070 */
[----:B------:R-:W-:Y:S05]  /*0720*/  BRA.U !UP0, `(.L_x_24) ;  /* 0xfffffffd08a07547 */ /* 0x000fea000b83ffff */
.L_x_21:
[----:B------:R-:W-:Y:S05]  /*0730*/  @P1 EXIT ;  /* 0x000000000000194d */ /* 0x000fea0003800000 */
[----:B------:R-:W1:Y:S01]  /*0740*/  S2UR UR5, SR_CgaCtaId ;  /* 0x00000000000579c3 */ /* 0x000e620000008800 */
[----:B------:R-:W-:-:S07]  /*0750*/  UMOV UR4, 0x400 ;  /* 0x0000040000047882 */ /* 0x000fce0000000000 */
[----:B0-----:R-:W0:Y:S01]  /*0760*/  LDC.64 R2, c[0x3][0x490] ;  /* 0x00c12400ff027b82 */ /* 0x001e220000000a00 */
[----:B-1----:R-:W-:Y:S01]  /*0770*/  ULEA UR4, UR5, UR4, 0x18 ;  /* 0x0000000405047291 */ /* 0x002fe2000f8ec0ff */
[----:B0-----:R-:W-:-:S08]  /*0780*/  IMAD.WIDE.U32 R2, R0, 0x10, R2 ;  /* 0x0000001000027825 */ /* 0x001fd000078e0002 */
[----:B------:R-:W0:Y:S01]  /*0790*/  LDS.128 R4, [UR4+0x10] ;  /* 0x00001004ff047984 */ /* 0x000e220008000c00 */
[----:B------:R-:W-:Y:S02]  /*07a0*/  UMOV UR4, URZ ;  /* 0x000000ff00047c82 */ /* 0x000fe40008000000 */
[----:B------:R-:W-:Y:S01]  /*07b0*/  IADD3 R3, PT, PT, R3, UR4, RZ ;  /* 0x0000000403037c10 */ /* 0x000fe2000fffe0ff */
[----:B0-----:R-:W-:-:S05]  /*07c0*/  HFMA2 R7, -RZ, RZ, 0, 0 ;  /* 0x00000000ff077431 */ /* 0x001fca00000001ff */
[----:B------:R-:W-:Y:S01]  /*07d0*/  STG.E.128 desc[UR8][R2.64], R4 ;  /* 0x0000000402007986 */ /* 0x000fe2000c101d08 */
[----:B------:R-:W-:Y:S05]  /*07e0*/  EXIT ;  /* 0x000000000000794d */ /* 0x000fea0003800000 */
.L_x_25:
        /* <DEDUP_REMOVED lines=9> */
.L_x_49:


//--------------------- .text._Z29kLangevinUpdatePart1CM_kernelv --------------------------
	.section	.text._Z29kLangevinUpdatePart1CM_kernelv,"ax",@progbits
	.align	128
.text._Z29kLangevinUpdatePart1CM_kernelv:
        .type           _Z29kLangevinUpdatePart1CM_kernelv,@function
        .size           _Z29kLangevinUpdatePart1CM_kernelv,(.L_x_50 - _Z29kLangevinUpdatePart1CM_kernelv)
        .other          _Z29kLangevinUpdatePart1CM_kernelv,@"STO_CUDA_ENTRY STV_DEFAULT"
_Z29kLangevinUpdatePart1CM_kernelv:
[----:B------:R-:W-:Y:S01]  /*0000*/  LDC R1, c[0x0][0x37c] ;  /* 0x0000df00ff017b82 */ /* 0x000fe20000000800 */
[----:B------:R-:W0:Y:S07]  /*0010*/  S2R R7, SR_CTAID.X ;  /* 0x0000000000077919 */ /* 0x000e2e0000002500 */
[----:B------:R-:W1:Y:S01]  /*0020*/  LDC.64 R2, c[0x3][0x4b0] ;  /* 0x00c12c00ff027b82 */ /* 0x000e620000000a00 */
[----:B------:R-:W2:Y:S07]  /*0030*/  LDCU.64 UR8, c[0x0][0x358] ;  /* 0x00006b00ff0877ac */ /* 0x000eae0008000a00 */
[----:B------:R-:W2:Y:S01]  /*0040*/  LDC.64 R4, c[0x3][0x88] ;  /* 0x00c02200ff047b82 */ /* 0x000ea20000000a00 */
[----:B0-----:R-:W-:Y:S01]  /*0050*/  LOP3.LUT R7, R7, 0xffff, RZ, 0xc0, !PT ;  /* 0x0000ffff07077812 */ /* 0x001fe200078ec0ff */
[----:B--2---:R0:W5:Y:S04]  /*0060*/  LDG.E R33, desc[UR8][R4.64] ;  /* 0x0000000804217981 */ /* 0x004168000c1e1900 */
[----:B-1----:R-:W-:Y:S01]  /*0070*/  IMAD.WIDE.U32 R2, R7, 0x4, R2 ;  /* 0x0000000407027825 */ /* 0x002fe200078e0002 */
[----:B------:R0:W5:Y:S04]  /*0080*/  LDG.E R32, desc[UR8][R4.64+0x4] ;  /* 0x0000040804207981 */ /* 0x000168000c1e1900 */
[----:B------:R0:W5:Y:S04]  /*0090*/  LDG.E R9, desc[UR8][R2.64] ;  /* 0x0000000802097981 */ /* 0x000168000c1e1900 */
[----:B------:R0:W5:Y:S01]  /*00a0*/  LDG.E R31, desc[UR8][R4.64+0x8] ;  /* 0x00000808041f7981 */ /* 0x000162000c1e1900 */
[----:B------:R-:W1:Y:S01]  /*00b0*/  S2R R0, SR_TID.X ;  /* 0x0000000000007919 */ /* 0x000e620000002100 */
[----:B------:R-:W2:Y:S01]  /*00c0*/  LDC R35, c[0x0][0x360] ;  /* 0x0000d800ff237b82 */ /* 0x000ea20000000800 */
[----:B------:R-:W3:Y:S02]  /*00d0*/  LDCU UR5, c[0x0][0x370] ;  /* 0x00006e00ff0577ac */ /* 0x000ee40008000800 */
[----:B---3--:R-:W-:Y:S01]  /*00e0*/  ULOP3.LUT UR5, UR5, 0xffff, URZ, 0xc0, !UPT ;  /* 0x0000ffff05057892 */ /* 0x008fe2000f8ec0ff */
[----:B-1----:R-:W-:-:S05]  /*00f0*/  LOP3.LUT R0, R0, 0xffff, RZ, 0xc0, !PT ;  /* 0x0000ffff00007812 */ /* 0x002fca00078ec0ff */
[----:B------:R-:W-:Y:S02]  /*0100*/  ISETP.LT.U32.AND P0, PT, R0, UR5, PT ;  /* 0x0000000500007c0c */ /* 0x000fe4000bf01070 */
[----:B--2---:R-:W-:Y:S01]  /*0110*/  LOP3.LUT R35, R35, 0xffff, RZ, 0xc0, !PT ;  /* 0x0000ffff23237812 */ /* 0x004fe200078ec0ff */
[----:B------:R-:W-:Y:S04]  /*0120*/  BSSY.RECONVERGENT B0, `(.L_x_26) ;  /* 0x0000019000007945 */ /* 0x000fe80003800200 */
[----:B------:R-:W-:-:S06]  /*0130*/  IMAD R30, R35, R7, R0 ;  /* 0x00000007231e7224 */ /* 0x000fcc00078e0200 */
[----:B0-----:R-:W-:Y:S05]  /*0140*/  @!P0 BRA `(.L_x_27) ;  /* 0x0000000000508947 */ /* 0x001fea0003800000 */
[----:B------:R-:W0:Y:S01]  /*0150*/  LDC.64 R2, c[0x3][0x490] ;  /* 0x00c12400ff027b82 */ /* 0x000e220000000a00 */
[----:B------:R-:W-:Y:S01]  /*0160*/  UMOV UR4, URZ ;  /* 0x000000ff00047c82 */ /* 0x000fe20008000000 */
[----:B------:R-:W-:Y:S01]  /*0170*/  HFMA2 R15, -RZ, RZ, 0, 0 ;  /* 0x00000000ff0f7431 */ /* 0x000fe200000001ff */
[----:B------:R-:W-:Y:S01]  /*0180*/  BSSY.RECONVERGENT B1, `(.L_x_28) ;  /* 0x000000f000017945 */ /* 0x000fe20003800200 */
[----:B------:R-:W-:Y:S02]  /*0190*/  MOV R8, R0 ;  /* 0x0000000000087202 */ /* 0x000fe40000000f00 */
[----:B------:R-:W-:Y:S01]  /*01a0*/  CS2R R12, SRZ ;  /* 0x00000000000c7805 */ /* 0x000fe2000001ff00 */
[----:B0-----:R-:W-:-:S05]  /*01b0*/  IMAD.WIDE.U32 R2, R0, 0x10, R2 ;  /* 0x0000001000027825 */ /* 0x001fca00078e0002 */
[----:B------:R-:W-:-:S07]  /*01c0*/  IADD3 R3, PT, PT, R3, UR4, RZ ;  /* 0x0000000403037c10 */ /* 0x000fce000fffe0ff */
.L_x_29:
[----:B------:R-:W-:Y:S02]  /*01d0*/  MOV R10, R2 ;  /* 0x00000002000a7202 */ /* 0x000fe40000000f00 */
[----:B------:R-:W-:-:S05]  /*01e0*/  MOV R11, R3 ;  /* 0x00000003000b7202 */ /* 0x000fca0000000f00 */
[----:B------:R-:W2:Y:S01]  /*01f0*/  LDG.E.128 R4, desc[UR8][R10.64] ;  /* 0x000000080a047981 */ /* 0x000ea2000c1e1d00 */
[C---:B------:R-:W-:Y:S01]  /*0200*/  IADD3 R8, PT, PT, R35.reuse, R8, RZ ;  /* 0x0000000823087210 */ /* 0x040fe20007ffe0ff */
[----:B------:R-:W-:-:S03]  /*0210*/  IMAD.WIDE.U32 R2, R35, 0x10, R10 ;  /* 0x0000001023027825 */ /* 0x000fc600078e000a */
[----:B------:R-:W-:Y:S01]  /*0220*/  ISETP.GE.U32.AND P0, PT, R8, UR5, PT ;  /* 0x0000000508007c0c */ /* 0x000fe2000bf06070 */
[----:B--2---:R-:W-:Y:S01]  /*0230*/  FADD.FTZ R15, R4, R15 ;  /* 0x0000000f040f7221 */ /* 0x004fe20000010000 */
[----:B------:R-:W-:Y:S01]  /*0240*/  FADD.FTZ R12, R5, R12 ;  /* 0x0000000c050c7221 */ /* 0x000fe20000010000 */
[----:B------:R-:W-:-:S10]  /*0250*/  FADD.FTZ R13, R6, R13 ;  /* 0x0000000d060d7221 */ /* 0x000fd40000010000 */
[----:B------:R-:W-:Y:S05]  /*0260*/  @!P0 BRA `(.L_x_29) ;  /* 0xfffffffc00d88947 */ /* 0x000fea000383ffff */
[----:B------:R-:W-:Y:S05]  /*0270*/  BSYNC.RECONVERGENT B1 ;  /* 0x0000000000017941 */ /* 0x000fea0003800200 */
.L_x_28:
[----:B------:R-:W-:Y:S05]  /*0280*/  BRA `(.L_x_30) ;  /* 0x0000000000087947 */ /* 0x000fea0003800000 */
.L_x_27:
[----:B------:R-:W-:Y:S02]  /*0290*/  CS2R R12, SRZ ;  /* 0x00000000000c7805 */ /* 0x000fe4000001ff00 */
[----:B------:R-:W-:-:S07]  /*02a0*/  MOV R15, RZ ;  /* 0x000000ff000f7202 */ /* 0x000fce0000000f00 */
.L_x_30:
[----:B------:R-:W-:Y:S05]  /*02b0*/  BSYNC.RECONVERGENT B0 ;  /* 0x0000000000007941 */ /* 0x000fea0003800200 */
.L_x_26:
[----:B------:R-:W0:Y:S01]  /*02c0*/  S2R R3, SR_CgaCtaId ;  /* 0x0000000000037919 */ /* 0x000e220000008800 */
[----:B------:R-:W-:Y:S02]  /*02d0*/  MOV R2, 0x400 ;  /* 0x0000040000027802 */ /* 0x000fe40000000f00 */
[----:B------:R-:W-:Y:S02]  /*02e0*/  ISETP.GT.U32.AND P0, PT, R35, 0x1, PT ;  /* 0x000000012300780c */ /* 0x000fe40003f04070 */
[----:B0-----:R-:W-:-:S05]  /*02f0*/  LEA R3, R3, R2, 0x18 ;  /* 0x0000000203037211 */ /* 0x001fca00078ec0ff */
[----:B------:R-:W-:-:S05]  /*0300*/  IMAD R8, R0, 0xc, R3 ;  /* 0x0000000c00087824 */ /* 0x000fca00078e0203 */
[----:B------:R0:W-:Y:S04]  /*0310*/  STS [R8], R15 ;  /* 0x0000000f08007388 */ /* 0x0001e80000000800 */
[----:B------:R0:W-:Y:S04]  /*0320*/  STS [R8+0x4], R12 ;  /* 0x0000040c08007388 */ /* 0x0001e80000000800 */
[----:B------:R0:W-:Y:S01]  /*0330*/  STS [R8+0x8], R13 ;  /* 0x0000080d08007388 */ /* 0x0001e20000000800 */
[----:B------:R-:W-:Y:S06]  /*0340*/  BAR.SYNC.DEFER_BLOCKING 0x0 ;  /* 0x0000000000007b1d */ /* 0x000fec0000010000 */
[----:B------:R-:W-:Y:S05]  /*0350*/  @!P0 BRA `(.L_x_31) ;  /* 0x0000000000688947 */ /* 0x000fea0003800000 */
[----:B------:R-:W-:Y:S01]  /*0360*/  UMOV UR4, 0x1 ;  /* 0x0000000100047882 */ /* 0x000fe20000000000 */
[----:B------:R-:W-:-:S05]  /*0370*/  UMOV UR6, 0x1 ;  /* 0x0000000100067882 */ /* 0x000fca0000000000 */
.L_x_34:
[C---:B------:R-:W-:Y:S01]  /*0380*/  LOP3.LUT P0, RZ, R0.reuse, UR4, RZ, 0xc0, !PT ;  /* 0x0000000400ff7c12 */ /* 0x040fe2000f80c0ff */
[----:B------:R-:W-:Y:S01]  /*0390*/  BSSY.RECONVERGENT B0, `(.L_x_32) ;  /* 0x0000011000007945 */ /* 0x000fe20003800200 */
[----:B------:R-:W-:-:S04]  /*03a0*/  IADD3 R2, PT, PT, R0, UR6, RZ ;  /* 0x0000000600027c10 */ /* 0x000fc8000fffe0ff */
[----:B------:R-:W-:-:S13]  /*03b0*/  ISETP.LT.U32.AND P0, PT, R2, R35, !P0 ;  /* 0x000000230200720c */ /* 0x000fda0004701070 */
[----:B-1----:R-:W-:Y:S05]  /*03c0*/  @!P0 BRA `(.L_x_33) ;  /* 0x0000000000348947 */ /* 0x002fea0003800000 */
[----:B------:R-:W-:Y:S01]  /*03d0*/  IMAD R2, R2, 0xc, R3 ;  /* 0x0000000c02027824 */ /* 0x000fe200078e0203 */
[----:B------:R-:W-:Y:S04]  /*03e0*/  LDS R4, [R8] ;  /* 0x0000000008047984 */ /* 0x000fe80000000800 */
[----:B------:R-:W1:Y:S02]  /*03f0*/  LDS R5, [R2] ;  /* 0x0000000002057984 */ /* 0x000e640000000800 */
[----:B-1----:R-:W-:Y:S02]  /*0400*/  FADD.FTZ R4, R4, R5 ;  /* 0x0000000504047221 */ /* 0x002fe40000010000 */
[----:B------:R-:W-:Y:S04]  /*0410*/  LDS R5, [R8+0x4] ;  /* 0x0000040008057984 */ /* 0x000fe80000000800 */
[----:B------:R-:W-:Y:S04]  /*0420*/  STS [R8], R4 ;  /* 0x0000000408007388 */ /* 0x000fe80000000800 */
[----:B------:R-:W1:Y:S02]  /*0430*/  LDS R6, [R2+0x4] ;  /* 0x0000040002067984 */ /* 0x000e640000000800 */
[----:B-1----:R-:W-:-:S02]  /*0440*/  FADD.FTZ R5, R5, R6 ;  /* 0x0000000605057221 */ /* 0x002fc40000010000 */
[----:B------:R-:W-:Y:S04]  /*0450*/  LDS R6, [R8+0x8] ;  /* 0x0000080008067984 */ /* 0x000fe80000000800 */
[----:B------:R-:W-:Y:S04]  /*0460*/  STS [R8+0x4], R5 ;  /* 0x0000040508007388 */ /* 0x000fe80000000800 */
[----:B------:R-:W1:Y:S02]  /*0470*/  LDS R7, [R2+0x8] ;  /* 0x0000080002077984 */ /* 0x000e640000000800 */
[----:B-1----:R-:W-:-:S05]  /*0480*/  FADD.FTZ R6, R6, R7 ;  /* 0x0000000706067221 */ /* 0x002fca0000010000 */
[----:B------:R1:W-:Y:S02]  /*0490*/  STS [R8+0x8], R6 ;  /* 0x0000080608007388 */ /* 0x0003e40000000800 */
.L_x_33:
[----:B------:R-:W-:Y:S05]  /*04a0*/  BSYNC.RECONVERGENT B0 ;  /* 0x0000000000007941 */ /* 0x000fea0003800200 */
.L_x_32:
[----:B------:R-:W-:Y:S01]  /*04b0*/  USHF.L.U32 UR6, UR6, 0x1, URZ ;  /* 0x0000000106067899 */ /* 0x000fe200080006ff */
[----:B------:R-:W-:Y:S01]  /*04c0*/  BAR.SYNC.DEFER_BLOCKING 0x0 ;  /* 0x0000000000007b1d */ /* 0x000fe20000010000 */
[----:B------:R-:W-:-:S04]  /*04d0*/  ULEA UR4, UR4, 0x1, 0x1 ;  /* 0x0000000104047891 */ /* 0x000fc8000f8e08ff */
[----:B------:R-:W-:-:S13]  /*04e0*/  ISETP.LE.U32.AND P0, PT, R35, UR6, PT ;  /* 0x0000000623007c0c */ /* 0x000fda000bf03070 */
[----:B------:R-:W-:Y:S05]  /*04f0*/  @!P0 BRA `(.L_x_34) ;  /* 0xfffffffc00a08947 */ /* 0x000fea000383ffff */
.L_x_31:
[----:B------:R-:W2:Y:S02]  /*0500*/  LDCU UR7, c[0x3][URZ] ;  /* 0x00c00000ff0777ac */ /* 0x000ea40008000800 */
[----:B--2---:R-:W-:-:S13]  /*0510*/  ISETP.GE.U32.AND P0, PT, R30, UR7, PT ;  /* 0x000000071e007c0c */ /* 0x004fda000bf06070 */
[----:B------:R-:W-:Y:S05]  /*0520*/  @P0 EXIT ;  /* 0x000000000000094d */ /* 0x000fea0003800000 */
[----:B------:R-:W2:Y:S01]  /*0530*/  S2UR UR6, SR_CgaCtaId ;  /* 0x00000000000679c3 */ /* 0x000ea20000008800 */
[----:B------:R-:W-:Y:S01]  /*0540*/  UMOV UR4, 0x400 ;  /* 0x0000040000047882 */ /* 0x000fe20000000000 */
[----:B-----5:R-:W-:Y:S01]  /*0550*/  IADD3 R0, PT, PT, R30, R9, RZ ;  /* 0x000000091e007210 */ /* 0x020fe20007ffe0ff */
[----:B------:R-:W-:-:S05]  /*0560*/  IMAD R35, R35, UR5, RZ ;  /* 0x0000000523237c24 */ /* 0x000fca000f8e02ff */
[----:B------:R-:W3:Y:S08]  /*0570*/  LDC.64 R36, c[0x3][0x458] ;  /* 0x00c11600ff247b82 */ /* 0x000ef00000000a00 */
[----:B------:R-:W4:Y:S01]  /*0580*/  LDC.64 R24, c[0x3][0x460] ;  /* 0x00c11800ff187b82 */ /* 0x000f220000000a00 */
[----:B--2---:R-:W-:-:S07]  /*0590*/  ULEA UR4, UR6, UR4, 0x18 ;  /* 0x0000000406047291 */ /* 0x004fce000f8ec0ff */
[----:B------:R-:W2:Y:S01]  /*05a0*/  LDC.64 R26, c[0x3][0x440] ;  /* 0x00c11000ff1a7b82 */ /* 0x000ea20000000a00 */
[C---:B---3--:R-:W-:Y:S01]  /*05b0*/  IMAD.WIDE.U32 R36, R30.reuse, 0x10, R36 ;  /* 0x000000101e247825 */ /* 0x048fe200078e0024 */
[----:B-1----:R-:W1:Y:S06]  /*05c0*/  LDS.128 R4, [UR4] ;  /* 0x00000004ff047984 */ /* 0x002e6c0008000c00 */
[----:B------:R-:W3:Y:S01]  /*05d0*/  LDC.64 R28, c[0x3][0x450] ;  /* 0x00c11400ff1c7b82 */ /* 0x000ee20000000a00 */
[----:B----4-:R-:W-:-:S07]  /*05e0*/  IMAD.WIDE.U32 R24, R30, 0x10, R24 ;  /* 0x000000101e187825 */ /* 0x010fce00078e0018 */
[----:B------:R-:W4:Y:S01]  /*05f0*/  LDC.64 R2, c[0x3][0x498] ;  /* 0x00c12600ff027b82 */ /* 0x000f220000000a00 */
[----:B--2---:R-:W-:-:S04]  /*0600*/  IMAD.WIDE.U32 R26, R30, 0x10, R26 ;  /* 0x000000101e1a7825 */ /* 0x004fc800078e001a */
[----:B-1-3--:R-:W-:-:S07]  /*0610*/  IMAD.WIDE.U32 R28, R30, 0x10, R28 ;  /* 0x000000101e1c7825 */ /* 0x00afce00078e001c */
.L_x_35:
[----:B0-----:R-:W2:Y:S01]  /*0620*/  LDG.E.128 R12, desc[UR8][R36.64] ;  /* 0x00000008240c7981 */ /* 0x001ea2000c1e1d00 */
[----:B----4-:R-:W-:-:S03]  /*0630*/  IMAD.WIDE.U32 R20, R0, 0x10, R2 ;  /* 0x0000001000147825 */ /* 0x010fc600078e0002 */
[----:B------:R0:W3:Y:S04]  /*0640*/  LDG.E.128 R16, desc[UR8][R24.64] ;  /* 0x0000000818107981 */ /* 0x0000e8000c1e1d00 */
[----:B------:R-:W4:Y:S04]  /*0650*/  LDG.E.128 R20, desc[UR8][R20.64] ;  /* 0x0000000814147981 */ /* 0x000f28000c1e1d00 */
[----:B------:R1:W5:Y:S01]  /*0660*/  LDG.E.128 R8, desc[UR8][R26.64] ;  /* 0x000000081a087981 */ /* 0x000362000c1e1d00 */
[C---:B------:R-:W-:Y:S01]  /*0670*/  IADD3 R30, PT, PT, R35.reuse, R30, RZ ;  /* 0x0000001e231e7210 */ /* 0x040fe20007ffe0ff */
[C---:B0-----:R-:W-:Y:S01]  /*0680*/  IMAD.WIDE.U32 R24, R35.reuse, 0x10, R24 ;  /* 0x0000001023187825 */ /* 0x041fe200078e0018 */
[----:B------:R-:W-:-:S02]  /*0690*/  IADD3 R0, PT, PT, R35, R0, RZ ;  /* 0x0000000023007210 */ /* 0x000fc40007ffe0ff */
[----:B------:R-:W-:Y:S01]  /*06a0*/  ISETP.GE.U32.AND P0, PT, R30, UR7, PT ;  /* 0x000000071e007c0c */ /* 0x000fe2000bf06070 */
[----:B-1----:R-:W-:Y:S01]  /*06b0*/  IMAD.WIDE.U32 R26, R35, 0x10, R26 ;  /* 0x00000010231a7825 */ /* 0x002fe200078e001a */
[----:B--2---:R-:W0:Y:S03]  /*06c0*/  MUFU.SQRT R34, R15 ;  /* 0x0000000f00227308 */ /* 0x004e260000002000 */
[----:B------:R-:W-:-:S04]  /*06d0*/  FMUL.FTZ R7, R32, R15 ;  /* 0x0000000f20077220 */ /* 0x000fc80000410000 */
[C---:B---3--:R-:W-:Y:S01]  /*06e0*/  FMUL.FTZ R19, R7.reuse, R16 ;  /* 0x0000001007137220 */ /* 0x048fe20000410000 */
[C---:B------:R-:W-:Y:S01]  /*06f0*/  FMUL.FTZ R16, R7.reuse, R17 ;  /* 0x0000001107107220 */ /* 0x040fe20000410000 */
[----:B------:R-:W-:Y:S02]  /*0700*/  FMUL.FTZ R17, R7, R18 ;  /* 0x0000001207117220 */ /* 0x000fe40000410000 */
[C---:B------:R-:W-:Y:S01]  /*0710*/  FFMA.FTZ R12, R33.reuse, R12, R19 ;  /* 0x0000000c210c7223 */ /* 0x040fe20000010013 */
[C---:B------:R-:W-:Y:S01]  /*0720*/  FFMA.FTZ R16, R33.reuse, R13, R16 ;  /* 0x0000000d21107223 */ /* 0x040fe20000010010 */
[----:B------:R-:W-:Y:S01]  /*0730*/  FFMA.FTZ R17, R33, R14, R17 ;  /* 0x0000000e21117223 */ /* 0x000fe20000010011 */
[----:B-----5:R1:W-:Y:S01]  /*0740*/  STG.E.128 desc[UR8][R28.64], R8 ;  /* 0x000000081c007986 */ /* 0x0203e2000c101d08 */
[----:B0-----:R-:W-:-:S04]  /*0750*/  FMUL.FTZ R7, R31, R34 ;  /* 0x000000221f077220 */ /* 0x001fc80000410000 */
[C---:B----4-:R-:W-:Y:S01]  /*0760*/  FFMA.FTZ R13, R7.reuse, R20, R12 ;  /* 0x00000014070d7223 */ /* 0x050fe2000001000c */
[C---:B------:R-:W-:Y:S01]  /*0770*/  FFMA.FTZ R16, R7.reuse, R21, R16 ;  /* 0x0000001507107223 */ /* 0x040fe20000010010 */
[----:B------:R-:W-:Y:S02]  /*0780*/  FFMA.FTZ R17, R7, R22, R17 ;  /* 0x0000001607117223 */ /* 0x000fe40000010011 */
[----:B------:R-:W-:Y:S01]  /*0790*/  FADD.FTZ R12, R13, -R4 ;  /* 0x800000040d0c7221 */ /* 0x000fe20000010000 */
[----:B------:R-:W-:Y:S01]  /*07a0*/  FADD.FTZ R13, R16, -R5 ;  /* 0x80000005100d7221 */ /* 0x000fe20000010000 */
[----:B------:R-:W-:Y:S01]  /*07b0*/  FADD.FTZ R14, R17, -R6 ;  /* 0x80000006110e7221 */ /* 0x000fe20000010000 */
[----:B-1----:R-:W-:-:S04]  /*07c0*/  IMAD.WIDE.U32 R28, R35, 0x10, R28 ;  /* 0x00000010231c7825 */ /* 0x002fc800078e001c */
[----:B------:R0:W-:Y:S02]  /*07d0*/  STG.E.128 desc[UR8][R36.64], R12 ;  /* 0x0000000c24007986 */ /* 0x0001e4000c101d08 */
[----:B0-----:R-:W-:Y:S01]  /*07e0*/  IMAD.WIDE.U32 R36, R35, 0x10, R36 ;  /* 0x0000001023247825 */ /* 0x001fe200078e0024 */
[----:B------:R-:W-:Y:S06]  /*07f0*/  @!P0 BRA `(.L_x_35) ;  /* 0xfffffffc00888947 */ /* 0x000fec000383ffff */
[----:B------:R-:W-:Y:S05]  /*0800*/  EXIT ;  /* 0x000000000000794d */ /* 0x000fea0003800000 */
.L_x_36:
        /* <DEDUP_REMOVED lines=15> */
.L_x_50:


//--------------------- .text._Z27kLangevinUpdatePart2_kernelv --------------------------
	.section	.text._Z27kLangevinUpdatePart2_kernelv,"ax",@progbits
	.align	128
.text._Z27kLangevinUpdatePart2_kernelv:
        .type           _Z27kLangevinUpdatePart2_kernelv,@function
        .size           _Z27kLangevinUpdatePart2_kernelv,(.L_x_51 - _Z27kLangevinUpdatePart2_kernelv)
        .other          _Z27kLangevinUpdatePart2_kernelv,@"STO_CUDA_ENTRY STV_DEFAULT"
_Z27kLangevinUpdatePart2_kernelv:
[----:B------:R-:W-:Y:S01]  /*0000*/  LDC R1, c[0x0][0x37c] ;  /* 0x0000df00ff017b82 */ /* 0x000fe20000000800 */
[----:B------:R-:W0:Y:S07]  /*0010*/  S2R R5, SR_CTAID.X ;  /* 0x0000000000057919 */ /* 0x000e2e0000002500 */
[----:B------:R-:W1:Y:S01]  /*0020*/  LDC.64 R2, c[0x3][0x4b0] ;  /* 0x00c12c00ff027b82 */ /* 0x000e620000000a00 */
[----:B------:R-:W2:Y:S01]  /*0030*/  LDCU.64 UR8, c[0x0][0x358] ;  /* 0x00006b00ff0877ac */ /* 0x000ea20008000a00 */
[----:B------:R-:W3:Y:S01]  /*0040*/  S2R R4, SR_TID.X ;  /* 0x0000000000047919 */ /* 0x000ee20000002100 */
[----:B------:R-:W4:Y:S01]  /*0050*/  LDCU UR4, c[0x0][0x360] ;  /* 0x00006c00ff0477ac */ /* 0x000f220008000800 */
[----:B------:R-:W4:Y:S01]  /*0060*/  LDCU UR7, c[0x3][URZ] ;  /* 0x00c00000ff0777ac */ /* 0x000f220008000800 */
[----:B0-----:R-:W-:-:S05]  /*0070*/  LOP3.LUT R5, R5, 0xffff, RZ, 0xc0, !PT ;  /* 0x0000ffff05057812 */ /* 0x001fca00078ec0ff */
[----:B-1----:R-:W-:-:S05]  /*0080*/  IMAD.WIDE.U32 R2, R5, 0x4, R2 ;  /* 0x0000000405027825 */ /* 0x002fca00078e0002 */
[----:B--2---:R0:W5:Y:S01]  /*0090*/  LDG.E R0, desc[UR8][R2.64] ;  /* 0x0000000802007981 */ /* 0x004162000c1e1900 */
[----:B---3--:R-:W-:Y:S01]  /*00a0*/  LOP3.LUT R4, R4, 0xffff, RZ, 0xc0, !PT ;  /* 0x0000ffff04047812 */ /* 0x008fe200078ec0ff */
[----:B----4-:R-:W-:Y:S01]  /*00b0*/  ULOP3.LUT UR4, UR4, 0xffff, URZ, 0xc0, !UPT ;  /* 0x0000ffff04047892 */ /* 0x010fe2000f8ec0ff */
[----:B------:R-:W-:Y:S02]  /*00c0*/  BSSY.RECONVERGENT B0, `(.L_x_37) ;  /* 0x000000d000007945 */ /* 0x000fe40003800200 */
[----:B------:R-:W-:-:S03]  /*00d0*/  ISETP.NE.U32.AND P0, PT, R4, RZ, PT ;  /* 0x000000ff0400720c */ /* 0x000fc60003f05070 */
[----:B------:R-:W-:-:S05]  /*00e0*/  IMAD R14, R5, UR4, R4 ;  /* 0x00000004050e7c24 */ /* 0x000fca000f8e0204 */
[----:B------:R-:W-:-:S05]  /*00f0*/  ISETP.GE.U32.AND P2, PT, R14, UR7, PT ;  /* 0x000000070e007c0c */ /* 0x000fca000bf46070 */
[----:B0-----:R-:W-:Y:S08]  /*0100*/  @P0 BRA `(.L_x_38) ;  /* 0x0000000000200947 */ /* 0x001ff00003800000 */
        /* <DEDUP_REMOVED lines=8> */
.L_x_38:
[----:B------:R-:W-:Y:S05]  /*0190*/  BSYNC.RECONVERGENT B0 ;  /* 0x0000000000007941 */ /* 0x000fea0003800200 */
.L_x_37:
[----:B------:R-:W-:Y:S06]  /*01a0*/  BAR.SYNC.DEFER_BLOCKING 0x0 ;  /* 0x0000000000007b1d */ /* 0x000fec0000010000 */
[----:B------:R-:W-:Y:S04]  /*01b0*/  BSSY.RECONVERGENT B0, `(.L_x_39) ;  /* 0x000001b000007945 */ /* 0x000fe80003800200 */
[----:B------:R-:W-:Y:S05]  /*01c0*/  @P2 BRA `(.L_x_40) ;  /* 0x0000000000642947 */ /* 0x000fea0003800000 */
[----:B------:R-:W1:Y:S01]  /*01d0*/  S2UR UR6, SR_CgaCtaId ;  /* 0x00000000000679c3 */ /* 0x000e620000008800 */
[----:B------:R-:W-:-:S07]  /*01e0*/  UMOV UR5, 0x400 ;  /* 0x0000040000057882 */ /* 0x000fce0000000000 */
[----:B0-----:R-:W0:Y:S08]  /*01f0*/  LDC R4, c[0x0][0x370] ;  /* 0x0000dc00ff047b82 */ /* 0x001e300000000800 */
[----:B------:R-:W2:Y:S01]  /*0200*/  LDC.64 R12, c[0x3][0x458] ;  /* 0x00c11600ff0c7b82 */ /* 0x000ea20000000a00 */
[----:B-1----:R-:W-:-:S07]  /*0210*/  ULEA UR5, UR6, UR5, 0x18 ;  /* 0x0000000506057291 */ /* 0x002fce000f8ec0ff */
[----:B------:R-:W1:Y:S01]  /*0220*/  LDC.64 R16, c[0x3][0x440] ;  /* 0x00c11000ff107b82 */ /* 0x000e620000000a00 */
[----:B0-----:R-:W-:Y:S01]  /*0230*/  LOP3.LUT R4, R4, 0xffff, RZ, 0xc0, !PT ;  /* 0x0000ffff04047812 */ /* 0x001fe200078ec0ff */
[----:B------:R-:W0:Y:S06]  /*0240*/  LDS R21, [UR5] ;  /* 0x00000005ff157984 */ /* 0x000e2c0008000800 */
[----:B------:R-:W3:Y:S01]  /*0250*/  LDC.64 R18, c[0x3][0x448] ;  /* 0x00c11200ff127b82 */ /* 0x000ee20000000a00 */
[----:B------:R-:W-:Y:S02]  /*0260*/  IMAD R15, R4, UR4, RZ ;  /* 0x00000004040f7c24 */ /* 0x000fe4000f8e02ff */
[----:B--2---:R-:W-:-:S04]  /*0270*/  IMAD.WIDE.U32 R12, R14, 0x10, R12 ;  /* 0x000000100e0c7825 */ /* 0x004fc800078e000c */
[----:B-1----:R-:W-:-:S04]  /*0280*/  IMAD.WIDE.U32 R16, R14, 0x10, R16 ;  /* 0x000000100e107825 */ /* 0x002fc800078e0010 */
[----:B0--3--:R-:W-:-:S07]  /*0290*/  IMAD.WIDE.U32 R18, R14, 0x10, R18 ;  /* 0x000000100e127825 */ /* 0x009fce00078e0012 */
.L_x_41:
[----:B------:R0:W2:Y:S04]  /*02a0*/  LDG.E.128 R4, desc[UR8][R12.64] ;  /* 0x000000080c047981 */ /* 0x0000a8000c1e1d00 */
[----:B------:R1:W3:Y:S01]  /*02b0*/  LDG.E R11, desc[UR8][R16.64+0xc] ;  /* 0x00000c08100b7981 */ /* 0x0002e2000c1e1900 */
[----:B------:R-:W-:-:S04]  /*02c0*/  IADD3 R14, PT, PT, R15, R14, RZ ;  /* 0x0000000e0f0e7210 */ /* 0x000fc80007ffe0ff */
[----:B------:R-:W-:Y:S01]  /*02d0*/  ISETP.GE.U32.AND P1, PT, R14, UR7, PT ;  /* 0x000000070e007c0c */ /* 0x000fe2000bf26070 */
[----:B0-----:R-:W-:-:S04]  /*02e0*/  IMAD.WIDE.U32 R12, R15, 0x10, R12 ;  /* 0x000000100f0c7825 */ /* 0x001fc800078e000c */
[----:B-1----:R-:W-:-:S04]  /*02f0*/  IMAD.WIDE.U32 R16, R15, 0x10, R16 ;  /* 0x000000100f107825 */ /* 0x002fc800078e0010 */
[-C--:B--2---:R-:W-:Y:S01]  /*0300*/  FMUL.FTZ R8, R4, R21.reuse ;  /* 0x0000001504087220 */ /* 0x084fe20000410000 */
[-C--:B------:R-:W-:Y:S01]  /*0310*/  FMUL.FTZ R9, R5, R21.reuse ;  /* 0x0000001505097220 */ /* 0x080fe20000410000 */
[----:B------:R-:W-:-:S05]  /*0320*/  FMUL.FTZ R10, R6, R21 ;  /* 0x00000015060a7220 */ /* 0x000fca0000410000 */
[----:B---3--:R0:W-:Y:S02]  /*0330*/  STG.E.128 desc[UR8][R18.64], R8 ;  /* 0x0000000812007986 */ /* 0x0081e4000c101d08 */
[----:B0-----:R-:W-:Y:S01]  /*0340*/  IMAD.WIDE.U32 R18, R15, 0x10, R18 ;  /* 0x000000100f127825 */ /* 0x001fe200078e0012 */
[----:B------:R-:W-:Y:S06]  /*0350*/  @!P1 BRA `(.L_x_41) ;  /* 0xfffffffc00d09947 */ /* 0x000fec000383ffff */
.L_x_40:
[----:B------:R-:W-:Y:S05]  /*0360*/  BSYNC.RECONVERGENT B0 ;  /* 0x0000000000007941 */ /* 0x000fea0003800200 */
.L_x_39:
[----:B------:R-:W-:Y:S05]  /*0370*/  @P0 EXIT ;  /* 0x000000000000094d */ /* 0x000fea0003800000 */
[----:B0-----:R-:W0:Y:S01]  /*0380*/  LDC R4, c[0x3][0x4b8] ;  /* 0x00c12e00ff047b82 */ /* 0x001e220000000800 */
[----:B------:R-:W1:Y:S02]  /*0390*/  LDCU UR4, c[0x3][0x4] ;  /* 0x00c00080ff0477ac */ /* 0x000e640008000800 */
[----:B-1---5:R-:W-:-:S04]  /*03a0*/  IADD3 R5, PT, PT, R0, UR4, RZ ;  /* 0x0000000400057c10 */ /* 0x022fc8000fffe0ff */
[----:B0-----:R-:W-:-:S13]  /*03b0*/  ISETP.GT.U32.AND P0, PT, R5, R4, PT ;  /* 0x000000040500720c */ /* 0x001fda0003f04070 */
[----:B------:R-:W-:-:S05]  /*03c0*/  @P0 IADD3 R5, PT, PT, R5, -R4, RZ ;  /* 0x8000000405050210 */ /* 0x000fca0007ffe0ff */
[----:B------:R-:W-:Y:S01]  /*03d0*/  STG.E desc[UR8][R2.64], R5 ;  /* 0x0000000502007986 */ /* 0x000fe2000c101908 */
[----:B------:R-:W-:Y:S05]  /*03e0*/  EXIT ;  /* 0x000000000000794d */ /* 0x000fea0003800000 */
.L_x_42:
        /* <DEDUP_REMOVED lines=9> */
.L_x_51:


//--------------------- .text._Z27kLangevinUpdatePart1_kernelv --------------------------
	.section	.text._Z27kLangevinUpdatePart1_kernelv,"ax",@progbits
	.align	128
.text._Z27kLangevinUpdatePart1_kernelv:
        .type           _Z27kLangevinUpdatePart1_kernelv,@function
        .size           _Z27kLangevinUpdatePart1_kernelv,(.L_x_52 - _Z27kLangevinUpdatePart1_kernelv)
        .other          _Z27kLangevinUpdatePart1_kernelv,@"STO_CUDA_ENTRY STV_DEFAULT"
_Z27kLangevinUpdatePart1_kernelv:
[----:B------:R-:W-:Y:S01]  /*0000*/  LDC R1, c[0x0][0x37c] ;  /* 0x0000df00ff017b82 */ /* 0x000fe20000000800 */
[----:B------:R-:W0:Y:S01]  /*0010*/  S2R R7, SR_CTAID.X ;  /* 0x0000000000077919 */ /* 0x000e220000002500 */
[----:B------:R-:W1:Y:S06]  /*0020*/  LDCU UR4, c[0x0][0x360] ;  /* 0x00006c00ff0477ac */ /* 0x000e6c0008000800 */
[----:B------:R-:W2:Y:S01]  /*0030*/  LDC.64 R2, c[0x3][0x4b0] ;  /* 0x00c12c00ff027b82 */ /* 0x000ea20000000a00 */
[----:B------:R-:W3:Y:S01]  /*0040*/  S2R R0, SR_TID.X ;  /* 0x0000000000007919 */ /* 0x000ee20000002100 */
[----:B------:R-:W4:Y:S01]  /*0050*/  LDCU UR5, c[0x3][URZ] ;  /* 0x00c00000ff0577ac */ /* 0x000f220008000800 */
[----:B-1----:R-:W-:Y:S01]  /*0060*/  ULOP3.LUT UR4, UR4, 0xffff, URZ, 0xc0, !UPT ;  /* 0x0000ffff04047892 */ /* 0x002fe2000f8ec0ff */
[----:B0-----:R-:W-:-:S02]  /*0070*/  LOP3.LUT R7, R7, 0xffff, RZ, 0xc0, !PT ;  /* 0x0000ffff07077812 */ /* 0x001fc400078ec0ff */
[----:B---3--:R-:W-:-:S05]  /*0080*/  LOP3.LUT R0, R0, 0xffff, RZ, 0xc0, !PT ;  /* 0x0000ffff00007812 */ /* 0x008fca00078ec0ff */
[----:B------:R-:W-:-:S05]  /*0090*/  IMAD R32, R7, UR4, R0 ;  /* 0x0000000407207c24 */ /* 0x000fca000f8e0200 */
[----:B----4-:R-:W-:-:S13]  /*00a0*/  ISETP.GE.U32.AND P0, PT, R32, UR5, PT ;  /* 0x0000000520007c0c */ /* 0x010fda000bf06070 */
[----:B--2---:R-:W-:Y:S05]  /*00b0*/  @P0 EXIT ;  /* 0x000000000000094d */ /* 0x004fea0003800000 */
[----:B------:R-:W0:Y:S01]  /*00c0*/  LDC.64 R4, c[0x3][0x88] ;  /* 0x00c02200ff047b82 */ /* 0x000e220000000a00 */
[----:B------:R-:W1:Y:S01]  /*00d0*/  LDCU.64 UR6, c[0x0][0x358] ;  /* 0x00006b00ff0677ac */ /* 0x000e620008000a00 */
[----:B------:R-:W-:-:S06]  /*00e0*/  IMAD.WIDE.U32 R2, R7, 0x4, R2 ;  /* 0x0000000407027825 */ /* 0x000fcc00078e0002 */
[----:B------:R-:W2:Y:S08]  /*00f0*/  LDC R31, c[0x0][0x370] ;  /* 0x0000dc00ff1f7b82 */ /* 0x000eb00000000800 */
[----:B------:R-:W3:Y:S01]  /*0100*/  LDC.64 R24, c[0x3][0x458] ;  /* 0x00c11600ff187b82 */ /* 0x000ee20000000a00 */
[----:B-1----:R1:W4:Y:S04]  /*0110*/  LDG.E R30, desc[UR6][R2.64] ;  /* 0x00000006021e7981 */ /* 0x002328000c1e1900 */
[----:B0-----:R0:W5:Y:S03]  /*0120*/  LDG.E R29, desc[UR6][R4.64] ;  /* 0x00000006041d7981 */ /* 0x001166000c1e1900 */
[----:B------:R-:W1:Y:S01]  /*0130*/  LDC.64 R22, c[0x3][0x460] ;  /* 0x00c11800ff167b82 */ /* 0x000e620000000a00 */
[----:B------:R0:W5:Y:S04]  /*0140*/  LDG.E R0, desc[UR6][R4.64+0x4] ;  /* 0x0000040604007981 */ /* 0x000168000c1e1900 */
[----:B------:R0:W5:Y:S03]  /*0150*/  LDG.E R28, desc[UR6][R4.64+0x8] ;  /* 0x00000806041c7981 */ /* 0x000166000c1e1900 */
[----:B------:R-:W0:Y:S01]  /*0160*/  LDC.64 R20, c[0x3][0x440] ;  /* 0x00c11000ff147b82 */ /* 0x000e220000000a00 */
[----:B--2---:R-:W-:-:S05]  /*0170*/  LOP3.LUT R31, R31, 0xffff, RZ, 0xc0, !PT ;  /* 0x0000ffff1f1f7812 */ /* 0x004fca00078ec0ff */
[----:B------:R-:W-:Y:S02]  /*0180*/  IMAD R31, R31, UR4, RZ ;  /* 0x000000041f1f7c24 */ /* 0x000fe4000f8e02ff */
[----:B------:R-:W2:Y:S01]  /*0190*/  LDC.64 R6, c[0x3][0x450] ;  /* 0x00c11400ff067b82 */ /* 0x000ea20000000a00 */
[----:B---3--:R-:W-:-:S07]  /*01a0*/  IMAD.WIDE.U32 R24, R32, 0x10, R24 ;  /* 0x0000001020187825 */ /* 0x008fce00078e0018 */
[----:B------:R-:W3:Y:S01]  /*01b0*/  LDC.64 R26, c[0x3][0x498] ;  /* 0x00c12600ff1a7b82 */ /* 0x000ee20000000a00 */
[----:B-1----:R-:W-:-:S04]  /*01c0*/  IMAD.WIDE.U32 R22, R32, 0x10, R22 ;  /* 0x0000001020167825 */ /* 0x002fc800078e0016 */
[----:B0-----:R-:W-:-:S04]  /*01d0*/  IMAD.WIDE.U32 R20, R32, 0x10, R20 ;  /* 0x0000001020147825 */ /* 0x001fc800078e0014 */
[----:B--2---:R-:W-:Y:S01]  /*01e0*/  IMAD.WIDE.U32 R2, R32, 0x10, R6 ;  /* 0x0000001020027825 */ /* 0x004fe200078e0006 */
[----:B---34-:R-:W-:-:S07]  /*01f0*/  IADD3 R30, PT, PT, R30, R32, RZ ;  /* 0x000000201e1e7210 */ /* 0x018fce0007ffe0ff */
.L_x_43:
[----:B------:R-:W2:Y:S01]  /*0200*/  LDG.E.128 R8, desc[UR6][R24.64] ;  /* 0x0000000618087981 */ /* 0x000ea2000c1e1d00 */
[----:B------:R-:W-:-:S03]  /*0210*/  IMAD.WIDE.U32 R16, R30, 0x10, R26 ;  /* 0x000000101e107825 */ /* 0x000fc600078e001a */
[----:B------:R0:W3:Y:S04]  /*0220*/  LDG.E.128 R12, desc[UR6][R22.64] ;  /* 0x00000006160c7981 */ /* 0x0000e8000c1e1d00 */
[----:B------:R-:W4:Y:S04]  /*0230*/  LDG.E.128 R16, desc[UR6][R16.64] ;  /* 0x0000000610107981 */ /* 0x000f28000c1e1d00 */
[----:B------:R1:W4:Y:S01]  /*0240*/  LDG.E.128 R4, desc[UR6][R20.64] ;  /* 0x0000000614047981 */ /* 0x000322000c1e1d00 */
[C---:B------:R-:W-:Y:S01]  /*0250*/  IADD3 R32, PT, PT, R31.reuse, R32, RZ ;  /* 0x000000201f207210 */ /* 0x040fe20007ffe0ff */
[C---:B0-----:R-:W-:Y:S01]  /*0260*/  IMAD.WIDE.U32 R22, R31.reuse, 0x10, R22 ;  /* 0x000000101f167825 */ /* 0x041fe200078e0016 */
[----:B------:R-:W-:-:S02]  /*0270*/  IADD3 R30, PT, PT, R31, R30, RZ ;  /* 0x0000001e1f1e7210 */ /* 0x000fc40007ffe0ff */
[----:B------:R-:W-:Y:S01]  /*0280*/  ISETP.GE.U32.AND P0, PT, R32, UR5, PT ;  /* 0x0000000520007c0c */ /* 0x000fe2000bf06070 */
[----:B-1----:R-:W-:Y:S01]  /*0290*/  IMAD.WIDE.U32 R20, R31, 0x10, R20 ;  /* 0x000000101f147825 */ /* 0x002fe200078e0014 */
[----:B--2---:R-:W0:Y:S03]  /*02a0*/  MUFU.SQRT R35, R11 ;  /* 0x0000000b00237308 */ /* 0x004e260000002000 */
[----:B-----5:R-:W-:-:S04]  /*02b0*/  FMUL.FTZ R33, R0, R11 ;  /* 0x0000000b00217220 */ /* 0x020fc80000410000 */
[C---:B---3--:R-:W-:Y:S01]  /*02c0*/  FMUL.FTZ R12, R33.reuse, R12 ;  /* 0x0000000c210c7220 */ /* 0x048fe20000410000 */
[C---:B------:R-:W-:Y:S01]  /*02d0*/  FMUL.FTZ R34, R33.reuse, R13 ;  /* 0x0000000d21227220 */ /* 0x040fe20000410000 */
[----:B------:R-:W-:Y:S02]  /*02e0*/  FMUL.FTZ R33, R33, R14 ;  /* 0x0000000e21217220 */ /* 0x000fe40000410000 */
[C---:B------:R-:W-:Y:S01]  /*02f0*/  FFMA.FTZ R8, R29.reuse, R8, R12 ;  /* 0x000000081d087223 */ /* 0x040fe2000001000c */
[C---:B------:R-:W-:Y:S01]  /*0300*/  FFMA.FTZ R34, R29.reuse, R9, R34 ;  /* 0x000000091d227223 */ /* 0x040fe20000010022 */
[----:B------:R-:W-:Y:S01]  /*0310*/  FFMA.FTZ R33, R29, R10, R33 ;  /* 0x0000000a1d217223 */ /* 0x000fe20000010021 */
[----:B----4-:R1:W-:Y:S01]  /*0320*/  STG.E.128 desc[UR6][R2.64], R4 ;  /* 0x0000000402007986 */ /* 0x0103e2000c101d06 */
[----:B0-----:R-:W-:-:S04]  /*0330*/  FMUL.FTZ R35, R28, R35 ;  /* 0x000000231c237220 */ /* 0x001fc80000410000 */
[C---:B------:R-:W-:Y:S01]  /*0340*/  FFMA.FTZ R8, R35.reuse, R16, R8 ;  /* 0x0000001023087223 */ /* 0x040fe20000010008 */
[C---:B------:R-:W-:Y:S01]  /*0350*/  FFMA.FTZ R9, R35.reuse, R17, R34 ;  /* 0x0000001123097223 */ /* 0x040fe20000010022 */
[----:B------:R-:W-:-:S05]  /*0360*/  FFMA.FTZ R10, R35, R18, R33 ;  /* 0x00000012230a7223 */ /* 0x000fca0000010021 */
[----:B------:R0:W-:Y:S01]  /*0370*/  STG.E.128 desc[UR6][R24.64], R8 ;  /* 0x0000000818007986 */ /* 0x0001e2000c101d06 */
[----:B-1----:R-:W-:-:S04]  /*0380*/  IMAD.WIDE.U32 R2, R31, 0x10, R2 ;  /* 0x000000101f027825 */ /* 0x002fc800078e0002 */
[----:B0-----:R-:W-:Y:S01]  /*0390*/  IMAD.WIDE.U32 R24, R31, 0x10, R24 ;  /* 0x000000101f187825 */ /* 0x001fe200078e0018 */
[----:B------:R-:W-:Y:S06]  /*03a0*/  @!P0 BRA `(.L_x_43) ;  /* 0xfffffffc00948947 */ /* 0x000fec000383ffff */
[----:B------:R-:W-:Y:S05]  /*03b0*/  EXIT ;  /* 0x000000000000794d */ /* 0x000fea0003800000 */
.L_x_44:
        /* <DEDUP_REMOVED lines=12> */
.L_x_52:


//--------------------- .nv.global.init           --------------------------
	.section	.nv.global.init,"aw",@progbits
	.align	8
.nv.global.init:
	.type		_ZTVSt9exception,@object
	.size		_ZTVSt9exception,(_ZTVN6OpenMM15OpenMMExceptionE - _ZTVSt9exception)
_ZTVSt9exception:
	.zero		40
	.type		_ZTVN6OpenMM15OpenMMExceptionE,@object
	.size		_ZTVN6OpenMM15OpenMMExceptionE,(.L_4 - _ZTVN6OpenMM15OpenMMExceptionE)
_ZTVN6OpenMM15OpenMMExceptionE:
	.zero		40
.L_4:


//--------------------- .nv.shared._Z34kSetVelocitiesFromPositions_kernelv --------------------------
	.section	.nv.shared._Z34kSetVelocitiesFromPositions_kernelv,"aw",@nobits
	.sectionflags	@""
	.align	16
	.zero		1024


//--------------------- .nv.shared.reserved.0     --------------------------
	.section	.nv.shared.reserved.0,"aw",@nobits
	.weak		__nv_reservedSMEM_offset_0_alias
	.size		__nv_reservedSMEM_offset_0_alias, 0, 64
	.other		__nv_reservedSMEM_offset_0_alias,@"STO_CUDA_RESERVED_SHARED STV_DEFAULT"
__nv_reservedSMEM_offset_0_alias:
	.zero		0
	.zero		64


//--------------------- .nv.global                --------------------------
	.section	.nv.global,"aw",@nobits
	.align	8
.nv.global:
	.type		_ZTVN10__cxxabiv117__class_type_infoE,@object
	.size		_ZTVN10__cxxabiv117__class_type_infoE,(_ZTVN10__cxxabiv120__si_class_type_infoE - _ZTVN10__cxxabiv117__class_type_infoE)
_ZTVN10__cxxabiv117__class_type_infoE:
	.zero		8
	.type		_ZTVN10__cxxabiv120__si_class_type_infoE,@object
	.size		_ZTVN10__cxxabiv120__si_class_type_infoE,(.L_2 - _ZTVN10__cxxabiv120__si_class_type_infoE)
_ZTVN10__cxxabiv120__si_class_type_infoE:
	.zero		8
.L_2:


//--------------------- .nv.shared._Z30kSelectLangevinStepSize_kernelf --------------------------
	.section	.nv.shared._Z30kSelectLangevinStepSize_kernelf,"aw",@nobits
	.sectionflags	@""
	.align	16
.nv.shared._Z30kSelectLangevinStepSize_kernelf:
	.zero		1040


//--------------------- .nv.shared._Z29kLangevinUpdatePart2CM_kernelv --------------------------
	.section	.nv.shared._Z29kLangevinUpdatePart2CM_kernelv,"aw",@nobits
	.sectionflags	@""
	.align	16
.nv.shared._Z29kLangevinUpdatePart2CM_kernelv:
	.zero		1040


//--------------------- .nv.shared._Z29kLangevinUpdatePart1CM_kernelv --------------------------
	.section	.nv.shared._Z29kLangevinUpdatePart1CM_kernelv,"aw",@nobits
	.sectionflags	@""
	.align	16
	.zero		1024


//--------------------- .nv.shared._Z27kLangevinUpdatePart2_kernelv --------------------------
	.section	.nv.shared._Z27kLangevinUpdatePart2_kernelv,"aw",@nobits
	.sectionflags	@""
	.align	16
.nv.shared._Z27kLangevinUpdatePart2_kernelv:
	.zero		1040


//--------------------- .nv.shared._Z27kLangevinUpdatePart1_kernelv --------------------------
	.section	.nv.shared._Z27kLangevinUpdatePart1_kernelv,"aw",@nobits
	.sectionflags	@""
	.align	16
	.zero		1024


//--------------------- .nv.constant0._Z34kSetVelocitiesFromPositions_kernelv --------------------------
	.section	.nv.constant0._Z34kSetVelocitiesFromPositions_kernelv,"a",@progbits
	.sectionflags	@""
	.align	4
.nv.constant0._Z34kSetVelocitiesFromPositions_kernelv:
	.zero		896


//--------------------- .nv.constant0._Z30kSelectLangevinStepSize_kernelf --------------------------
	.section	.nv.constant0._Z30kSelectLangevinStepSize_kernelf,"a",@progbits
	.sectionflags	@""
	.align	4
.nv.constant0._Z30kSelectLangevinStepSize_kernelf:
	.zero		900


//--------------------- .nv.constant0._Z29kLangevinUpdatePart2CM_kernelv --------------------------
	.section	.nv.constant0._Z29kLangevinUpdatePart2CM_kernelv,"a",@progbits
	.sectionflags	@""
	.align	4
.nv.constant0._Z29kLangevinUpdatePart2CM_kernelv:
	.zero		896


//--------------------- .nv.constant0._Z29kLangevinUpdatePart1CM_kernelv --------------------------
	.section	.nv.constant0._Z29kLangevinUpdatePart1CM_kernelv,"a",@progbits
	.sectionflags	@""
	.align	4
.nv.constant0._Z29kLangevinUpdatePart1CM_kernelv:
	.zero		896


//--------------------- .nv.constant0._Z27kLangevinUpdatePart2_kernelv --------------------------
	.section	.nv.constant0._Z27kLangevinUpdatePart2_kernelv,"a",@progbits
	.sectionflags	@""
	.align	4
.nv.constant0._Z27kLangevinUpdatePart2_kernelv:
	.zero		896


//--------------------- .nv.constant0._Z27kLangevinUpdatePart1_kernelv --------------------------
	.section	.nv.constant0._Z27kLangevinUpdatePart1_kernelv,"a",@progbits
	.sectionflags	@""
	.align	4
.nv.constant0._Z27kLangevinUpdatePart1_kernelv:
	.zero		896


//--------------------- SYMBOLS --------------------------

	.type		.nv.reservedSmem.offset0,@object
	.size		.nv.reservedSmem.offset0,0x4
	.type		.nv.reservedSmem.cap,@object
	.size		.nv.reservedSmem.cap,0x4
